	.target	sm_90a

	.elftype	@"ET_EXEC"


//--------------------- .note.nv.tkinfo           --------------------------
	.section	.note.nv.tkinfo,"",@"SHT_NOTE"
	.sectionflags	@"SHF_NOTE_NV_TKINFO"
	.tkinfo
        /*0018*/ 	.word	0x00000002
        /*0030*/ 	.string	""
        /*0030*/ 	.string	"ptxas"
        /*0030*/ 	.string	"Cuda compilation tools, release 13.0, V13.0.88"
        /*0030*/ 	.string	"Build cuda_13.0.r13.0/compiler.36424714_0"
        /*0030*/ 	.string	"-arch sm_90a -m 64 "



//--------------------- .note.nv.cuinfo           --------------------------
	.section	.note.nv.cuinfo,"",@"SHT_NOTE"
	.sectionflags	@"SHF_NOTE_NV_CUINFO"
        /*0018*/ 	.short	0x0002
        /*001a*/ 	.short	0x005a
        /*001c*/ 	.short	0x0082
	.zero		2


//--------------------- .nv.info                  --------------------------
	.section	.nv.info,"",@"SHT_CUDA_INFO"
	.align	4


	//----- nvinfo : EIATTR_REGCOUNT
	.align		4
        /*0000*/ 	.byte	0x04, 0x2f
        /*0002*/ 	.short	(.L_15 - .L_14)
	.align		4
.L_14:
        /*0004*/ 	.word	index@(_ZN7cutlass13device_kernelINS_4gemm6kernel13GemmUniversalIN4cute5tupleIJiiiiEEENS1_10collective13CollectiveMmaINS1_34MainloopSm90TmaGmmaWarpSpecializedILi9ENS5_IJNS4_1CILi2EEENSA_ILi1EEESC_EEENS1_32KernelTmaWarpSpecializedPingpongEEENS5_IJNSA_ILi64EEENSA_ILi128EEESH_EEEaNS5_IJlSC_lEEEaSJ_NS4_8TiledMMAINS4_8MMA_AtomIJNS4_4SM904GMMA27MMA_64x128x32_S32S8S8_SS_TNEEEENS4_6LayoutINS5_IJSC_SC_SC_EEENS5_IJNSA_ILi0EEESS_SS_EEEEENS5_IJNS4_10UnderscoreESV_SV_EEEEENS4_13SM90_TMA_LOADENS4_14ComposedLayoutINS4_7SwizzleILi3ELi4ELi3EEENS4_18smem_ptr_flag_bitsILi8EEENSQ_INS5_IJNSA_ILi8EEESH_EEENS5_IJSH_SC_EEEEEEEvNS4_8identityENS4_23SM90_TMA_LOAD_MULTICASTES18_vS19_EENS_8epilogue10collective6detail29Sm90TmaWarpSpecializedAdapterINS1D_15DefaultEpilogueIaSJ_SJ_NS1C_6thread17LinearCombinationIaLi1EiiLNS1H_9ScaleType4KindE0ELNS_15FloatRoundStyleE2EaEENS1_15EpilogueDefaultEEEEEvvEEEEvNT_6ParamsE)
        /*0008*/ 	.word	0x000000a8


	//----- nvinfo : EIATTR_FRAME_SIZE
	.align		4
.L_15:
        /*000c*/ 	.byte	0x04, 0x11
        /*000e*/ 	.short	(.L_17 - .L_16)
	.align		4
.L_16:
        /*0010*/ 	.word	index@(_ZN7cutlass13device_kernelINS_4gemm6kernel13GemmUniversalIN4cute5tupleIJiiiiEEENS1_10collective13CollectiveMmaINS1_34MainloopSm90TmaGmmaWarpSpecializedILi9ENS5_IJNS4_1CILi2EEENSA_ILi1EEESC_EEENS1_32KernelTmaWarpSpecializedPingpongEEENS5_IJNSA_ILi64EEENSA_ILi128EEESH_EEEaNS5_IJlSC_lEEEaSJ_NS4_8TiledMMAINS4_8MMA_AtomIJNS4_4SM904GMMA27MMA_64x128x32_S32S8S8_SS_TNEEEENS4_6LayoutINS5_IJSC_SC_SC_EEENS5_IJNSA_ILi0EEESS_SS_EEEEENS5_IJNS4_10UnderscoreESV_SV_EEEEENS4_13SM90_TMA_LOADENS4_14ComposedLayoutINS4_7SwizzleILi3ELi4ELi3EEENS4_18smem_ptr_flag_bitsILi8EEENSQ_INS5_IJNSA_ILi8EEESH_EEENS5_IJSH_SC_EEEEEEEvNS4_8identityENS4_23SM90_TMA_LOAD_MULTICASTES18_vS19_EENS_8epilogue10collective6detail29Sm90TmaWarpSpecializedAdapterINS1D_15DefaultEpilogueIaSJ_SJ_NS1C_6thread17LinearCombinationIaLi1EiiLNS1H_9ScaleType4KindE0ELNS_15FloatRoundStyleE2EaEENS1_15EpilogueDefaultEEEEEvvEEEEvNT_6ParamsE)
        /*0014*/ 	.word	0x00000008


	//----- nvinfo : EIATTR_MIN_STACK_SIZE
	.align		4
.L_17:
        /*0018*/ 	.byte	0x04, 0x12
        /*001a*/ 	.short	(.L_19 - .L_18)
	.align		4
.L_18:
        /*001c*/ 	.word	index@(_ZN7cutlass13device_kernelINS_4gemm6kernel13GemmUniversalIN4cute5tupleIJiiiiEEENS1_10collective13CollectiveMmaINS1_34MainloopSm90TmaGmmaWarpSpecializedILi9ENS5_IJNS4_1CILi2EEENSA_ILi1EEESC_EEENS1_32KernelTmaWarpSpecializedPingpongEEENS5_IJNSA_ILi64EEENSA_ILi128EEESH_EEEaNS5_IJlSC_lEEEaSJ_NS4_8TiledMMAINS4_8MMA_AtomIJNS4_4SM904GMMA27MMA_64x128x32_S32S8S8_SS_TNEEEENS4_6LayoutINS5_IJSC_SC_SC_EEENS5_IJNSA_ILi0EEESS_SS_EEEEENS5_IJNS4_10UnderscoreESV_SV_EEEEENS4_13SM90_TMA_LOADENS4_14ComposedLayoutINS4_7SwizzleILi3ELi4ELi3EEENS4_18smem_ptr_flag_bitsILi8EEENSQ_INS5_IJNSA_ILi8EEESH_EEENS5_IJSH_SC_EEEEEEEvNS4_8identityENS4_23SM90_TMA_LOAD_MULTICASTES18_vS19_EENS_8epilogue10collective6detail29Sm90TmaWarpSpecializedAdapterINS1D_15DefaultEpilogueIaSJ_SJ_NS1C_6thread17LinearCombinationIaLi1EiiLNS1H_9ScaleType4KindE0ELNS_15FloatRoundStyleE2EaEENS1_15EpilogueDefaultEEEEEvvEEEEvNT_6ParamsE)
        /*0020*/ 	.word	0x00000008
.L_19:


//--------------------- .nv.compat                --------------------------
	.section	.nv.compat,"",@"SHT_CUDA_COMPAT_INFO"
	.align	4
        /*0000*/ 	.byte	0x02, 0x09, 0x01, 0x00, 0x02, 0x02, 0x04, 0x00, 0x02, 0x05, 0x05, 0x00, 0x03, 0x07, 0x01, 0x01
        /*0010*/ 	.byte	0x02, 0x03, 0x01, 0x00, 0x02, 0x06, 0x01, 0x00, 0x04, 0x0b, 0x08, 0x00, 0x00, 0x00, 0x00, 0x00
        /*0020*/ 	.byte	0x00, 0x00, 0x00, 0x00


//--------------------- .nv.info._ZN7cutlass13device_kernelINS_4gemm6kernel13GemmUniversalIN4cute5tupleIJiiiiEEENS1_10collective13CollectiveMmaINS1_34MainloopSm90TmaGmmaWarpSpecializedILi9ENS5_IJNS4_1CILi2EEENSA_ILi1EEESC_EEENS1_32KernelTmaWarpSpecializedPingpongEEENS5_IJNSA_ILi64EEENSA_ILi128EEESH_EEEaNS5_IJlSC_lEEEaSJ_NS4_8TiledMMAINS4_8MMA_AtomIJNS4_4SM904GMMA27MMA_64x128x32_S32S8S8_SS_TNEEEENS4_6LayoutINS5_IJSC_SC_SC_EEENS5_IJNSA_ILi0EEESS_SS_EEEEENS5_IJNS4_10UnderscoreESV_SV_EEEEENS4_13SM90_TMA_LOADENS4_14ComposedLayoutINS4_7SwizzleILi3ELi4ELi3EEENS4_18smem_ptr_flag_bitsILi8EEENSQ_INS5_IJNSA_ILi8EEESH_EEENS5_IJSH_SC_EEEEEEEvNS4_8identityENS4_23SM90_TMA_LOAD_MULTICASTES18_vS19_EENS_8epilogue10collective6detail29Sm90TmaWarpSpecializedAdapterINS1D_15DefaultEpilogueIaSJ_SJ_NS1C_6thread17LinearCombinationIaLi1EiiLNS1H_9ScaleType4KindE0ELNS_15FloatRoundStyleE2EaEENS1_15EpilogueDefaultEEEEEvvEEEEvNT_6ParamsE --------------------------
	.section	.nv.info._ZN7cutlass13device_kernelINS_4gemm6kernel13GemmUniversalIN4cute5tupleIJiiiiEEENS1_10collective13CollectiveMmaINS1_34MainloopSm90TmaGmmaWarpSpecializedILi9ENS5_IJNS4_1CILi2EEENSA_ILi1EEESC_EEENS1_32KernelTmaWarpSpecializedPingpongEEENS5_IJNSA_ILi64EEENSA_ILi128EEESH_EEEaNS5_IJlSC_lEEEaSJ_NS4_8TiledMMAINS4_8MMA_AtomIJNS4_4SM904GMMA27MMA_64x128x32_S32S8S8_SS_TNEEEENS4_6LayoutINS5_IJSC_SC_SC_EEENS5_IJNSA_ILi0EEESS_SS_EEEEENS5_IJNS4_10UnderscoreESV_SV_EEEEENS4_13SM90_TMA_LOADENS4_14ComposedLayoutINS4_7SwizzleILi3ELi4ELi3EEENS4_18smem_ptr_flag_bitsILi8EEENSQ_INS5_IJNSA_ILi8EEESH_EEENS5_IJSH_SC_EEEEEEEvNS4_8identityENS4_23SM90_TMA_LOAD_MULTICASTES18_vS19_EENS_8epilogue10collective6detail29Sm90TmaWarpSpecializedAdapterINS1D_15DefaultEpilogueIaSJ_SJ_NS1C_6thread17LinearCombinationIaLi1EiiLNS1H_9ScaleType4KindE0ELNS_15FloatRoundStyleE2EaEENS1_15EpilogueDefaultEEEEEvvEEEEvNT_6ParamsE,"",@"SHT_CUDA_INFO"
	.sectionflags	@""
	.align	4


	//----- nvinfo : EIATTR_CUDA_API_VERSION
	.align		4
        /*0000*/ 	.byte	0x04, 0x37
        /*0002*/ 	.short	(.L_21 - .L_20)
.L_20:
        /*0004*/ 	.word	0x00000082


	//----- nvinfo : EIATTR_KPARAM_INFO
	.align		4
.L_21:
        /*0008*/ 	.byte	0x04, 0x17
        /*000a*/ 	.short	(.L_23 - .L_22)
.L_22:
        /*000c*/ 	.word	0x00000000
        /*0010*/ 	.short	0x0000
        /*0012*/ 	.short	0x0070
        /*0014*/ 	.byte	0x00, 0xf0, 0x01, 0x10


	//----- nvinfo : EIATTR_SPARSE_MMA_MASK
	.align		4
.L_23:
        /*0018*/ 	.byte	0x03, 0x50
        /*001a*/ 	.short	0x0000


	//----- nvinfo : EIATTR_MAXREG_COUNT
	.align		4
        /*001c*/ 	.byte	0x03, 0x1b
        /*001e*/ 	.short	0x00a8


	//----- nvinfo : EIATTR_NUM_BARRIERS
	.align		4
        /*0020*/ 	.byte	0x02, 0x4c
        /*0022*/ 	.byte	0x01
	.zero		1


	//----- nvinfo : EIATTR_EXTERNS
	.align		4
        /*0024*/ 	.byte	0x04, 0x0f
        /*0026*/ 	.short	(.L_25 - .L_24)


	//   ....[0]....
	.align		4
.L_24:
        /*0028*/ 	.word	index@(__assertfail)


	//----- nvinfo : EIATTR_ANNOTATIONS
	.align		4
.L_25:
        /*002c*/ 	.byte	0x04, 0x55
        /*002e*/ 	.short	(.L_27 - .L_26)


	//   ....[0]....
.L_26:
        /*0030*/ 	.word	0x00000001
        /*0034*/ 	.byte	0x80, 0x0e, 0x00, 0x00, 0x01, 0x00, 0x00, 0x00, 0x20, 0x15, 0x00, 0x00, 0x01, 0x00, 0x00, 0x00
        /*0044*/ 	.byte	0xe0, 0x56, 0x00, 0x00, 0x01, 0x00, 0x00, 0x00, 0x20, 0x63, 0x00, 0x00


	//----- nvinfo : EIATTR_MERCURY_ISA_VERSION
	.align		4
.L_27:
        /*0050*/ 	.byte	0x03, 0x5f
        /*0052*/ 	.short	0x0101


	//----- nvinfo : EIATTR_INT_WARP_WIDE_INSTR_OFFSETS
	.align		4
        /*0054*/ 	.byte	0x04, 0x31
        /*0056*/ 	.short	(.L_29 - .L_28)


	//   ....[0]....
.L_28:
        /*0058*/ 	.word	0x000005d0


	//   ....[1]....
        /*005c*/ 	.word	0x00000610


	//   ....[2]....
        /*0060*/ 	.word	0x00000670


	//   ....[3]....
        /*0064*/ 	.word	0x000006a0


	//   ....[4]....
        /*0068*/ 	.word	0x000007b0


	//   ....[5]....
        /*006c*/ 	.word	0x00000830


	//   ....[6]....
        /*0070*/ 	.word	0x00000840


	//   ....[7]....
        /*0074*/ 	.word	0x000008a0


	//   ....[8]....
        /*0078*/ 	.word	0x000021b0


	//----- nvinfo : EIATTR_COOP_GROUP_MASK_REGIDS
	.align		4
.L_29:
        /*007c*/ 	.byte	0x04, 0x29
        /*007e*/ 	.short	(.L_31 - .L_30)


	//   ....[0]....
.L_30:
        /*0080*/ 	.word	0xffffffff


	//   ....[1]....
        /*0084*/ 	.word	0xffffffff


	//   ....[2]....
        /*0088*/ 	.word	0xffffffff


	//   ....[3]....
        /*008c*/ 	.word	0xffffffff


	//   ....[4]....
        /*0090*/ 	.word	0xffffffff


	//   ....[5]....
        /*0094*/ 	.word	0xffffffff


	//   ....[6]....
        /*0098*/ 	.word	0xffffffff


	//----- nvinfo : EIATTR_COOP_GROUP_INSTR_OFFSETS
	.align		4
.L_31:
        /*009c*/ 	.byte	0x04, 0x28
        /*009e*/ 	.short	(.L_33 - .L_32)


	//   ....[0]....
.L_32:
        /*00a0*/ 	.word	0x00000070


	//   ....[1]....
        /*00a4*/ 	.word	0x00000080


	//   ....[2]....
        /*00a8*/ 	.word	0x00000140


	//   ....[3]....
        /*00ac*/ 	.word	0x000003a0


	//   ....[4]....
        /*00b0*/ 	.word	0x000003e0


	//   ....[5]....
        /*00b4*/ 	.word	0x00000470


	//   ....[6]....
        /*00b8*/ 	.word	0x00000a30


	//----- nvinfo : EIATTR_REG_RECONFIG
	.align		4
.L_33:
        /*00bc*/ 	.byte	0x01, 0x54
	.zero		2


	//----- nvinfo : EIATTR_SYSCALL_OFFSETS
	.align		4
        /*00c0*/ 	.byte	0x04, 0x46
        /*00c2*/ 	.short	(.L_35 - .L_34)


	//   ....[0]....
.L_34:
        /*00c4*/ 	.word	0x00001950


	//----- nvinfo : EIATTR_MBARRIER_INSTR_OFFSETS
	.align		4
.L_35:
        /*00c8*/ 	.byte	0x04, 0x39
        /*00ca*/ 	.short	(.L_37 - .L_36)


	//   ....[0]....
.L_36:
        /*00cc*/ 	.word	0x00000260
        /*00d0*/ 	.word	0x000000ff
        /*00d4*/ 	.word	0x00000000
        /*00d8*/ 	.short	0x0100
        /*00da*/ 	.byte	0x08
	.zero		1


	//   ....[1]....
        /*00dc*/ 	.word	0x00000270
        /*00e0*/ 	.word	0x000000ff
        /*00e4*/ 	.word	0x00000048
        /*00e8*/ 	.short	0x0100
        /*00ea*/ 	.byte	0x08
	.zero		1


	//   ....[2]....
        /*00ec*/ 	.word	0x00000280
        /*00f0*/ 	.word	0x000000ff
        /*00f4*/ 	.word	0x00000008
        /*00f8*/ 	.short	0x0100
        /*00fa*/ 	.byte	0x08
	.zero		1


	//   ....[3]....
        /*00fc*/ 	.word	0x00000290
        /*0100*/ 	.word	0x000000ff
        /*0104*/ 	.word	0x00000050
        /*0108*/ 	.short	0x0100
        /*010a*/ 	.byte	0x08
	.zero		1


	//   ....[4]....
        /*010c*/ 	.word	0x000002a0
        /*0110*/ 	.word	0x000000ff
        /*0114*/ 	.word	0x00000010
        /*0118*/ 	.short	0x0100
        /*011a*/ 	.byte	0x08
	.zero		1


	//   ....[5]....
        /*011c*/ 	.word	0x000002b0
        /*0120*/ 	.word	0x000000ff
        /*0124*/ 	.word	0x00000058
        /*0128*/ 	.short	0x0100
        /*012a*/ 	.byte	0x08
	.zero		1


	//   ....[6]....
        /*012c*/ 	.word	0x000002c0
        /*0130*/ 	.word	0x000000ff
        /*0134*/ 	.word	0x00000018
        /*0138*/ 	.short	0x0100
        /*013a*/ 	.byte	0x08
	.zero		1


	//   ....[7]....
        /*013c*/ 	.word	0x000002d0
        /*0140*/ 	.word	0x000000ff
        /*0144*/ 	.word	0x00000060
        /*0148*/ 	.short	0x0100
        /*014a*/ 	.byte	0x08
	.zero		1


	//   ....[8]....
        /*014c*/ 	.word	0x000002e0
        /*0150*/ 	.word	0x000000ff
        /*0154*/ 	.word	0x00000020
        /*0158*/ 	.short	0x0100
        /*015a*/ 	.byte	0x08
	.zero		1


	//   ....[9]....
        /*015c*/ 	.word	0x000002f0
        /*0160*/ 	.word	0x000000ff
        /*0164*/ 	.word	0x00000068
        /*0168*/ 	.short	0x0100
        /*016a*/ 	.byte	0x08
	.zero		1


	//   ....[10]....
        /*016c*/ 	.word	0x00000300
        /*0170*/ 	.word	0x000000ff
        /*0174*/ 	.word	0x00000028
        /*0178*/ 	.short	0x0100
        /*017a*/ 	.byte	0x08
	.zero		1


	//   ....[11]....
        /*017c*/ 	.word	0x00000310
        /*0180*/ 	.word	0x000000ff
        /*0184*/ 	.word	0x00000070
        /*0188*/ 	.short	0x0100
        /*018a*/ 	.byte	0x08
	.zero		1


	//   ....[12]....
        /*018c*/ 	.word	0x00000320
        /*0190*/ 	.word	0x000000ff
        /*0194*/ 	.word	0x00000030
        /*0198*/ 	.short	0x0100
        /*019a*/ 	.byte	0x08
	.zero		1


	//   ....[13]....
        /*019c*/ 	.word	0x00000330
        /*01a0*/ 	.word	0x000000ff
        /*01a4*/ 	.word	0x00000078
        /*01a8*/ 	.short	0x0100
        /*01aa*/ 	.byte	0x08
	.zero		1


	//   ....[14]....
        /*01ac*/ 	.word	0x00000340
        /*01b0*/ 	.word	0x000000ff
        /*01b4*/ 	.word	0x00000038
        /*01b8*/ 	.short	0x0100
        /*01ba*/ 	.byte	0x08
	.zero		1


	//   ....[15]....
        /*01bc*/ 	.word	0x00000350
        /*01c0*/ 	.word	0x000000ff
        /*01c4*/ 	.word	0x00000080
        /*01c8*/ 	.short	0x0100
        /*01ca*/ 	.byte	0x08
	.zero		1


	//   ....[16]....
        /*01cc*/ 	.word	0x00000360
        /*01d0*/ 	.word	0x000000ff
        /*01d4*/ 	.word	0x00000040
        /*01d8*/ 	.short	0x0100
        /*01da*/ 	.byte	0x08
	.zero		1


	//   ....[17]....
        /*01dc*/ 	.word	0x00000370
        /*01e0*/ 	.word	0x000000ff
        /*01e4*/ 	.word	0x00000088
        /*01e8*/ 	.short	0x0100
        /*01ea*/ 	.byte	0x08
	.zero		1


	//   ....[18]....
        /*01ec*/ 	.word	0x000008d0
        /*01f0*/ 	.word	0x000000ff
        /*01f4*/ 	.word	0x000000c0
        /*01f8*/ 	.short	0x0100
        /*01fa*/ 	.byte	0x08
	.zero		1


	//   ....[19]....
        /*01fc*/ 	.word	0x00000970
        /*0200*/ 	.word	0x000000ff
        /*0204*/ 	.word	0x000000c8
        /*0208*/ 	.short	0x0100
        /*020a*/ 	.byte	0x08
	.zero		1


	//   ....[20]....
        /*020c*/ 	.word	0x000009b0
        /*0210*/ 	.word	0x000000ff
        /*0214*/ 	.word	0x000000a0
        /*0218*/ 	.short	0x0100
        /*021a*/ 	.byte	0x09
	.zero		1


	//   ....[21]....
        /*021c*/ 	.word	0x000009c0
        /*0220*/ 	.word	0x000000ff
        /*0224*/ 	.word	0x000000a8
        /*0228*/ 	.short	0x0100
        /*022a*/ 	.byte	0x09
	.zero		1


	//   ....[22]....
        /*022c*/ 	.word	0x000009d0
        /*0230*/ 	.word	0x000000ff
        /*0234*/ 	.word	0x000000b0
        /*0238*/ 	.short	0x0100
        /*023a*/ 	.byte	0x09
	.zero		1


	//   ....[23]....
        /*023c*/ 	.word	0x000009e0
        /*0240*/ 	.word	0x000000ff
        /*0244*/ 	.word	0x000000b8
        /*0248*/ 	.short	0x0100
        /*024a*/ 	.byte	0x09
	.zero		1


	//   ....[24]....
        /*024c*/ 	.word	0x00001810
        /*0250*/ 	.word	0x000000ff
        /*0254*/ 	.word	0xfffffff8
        /*0258*/ 	.short	0x010a
        /*025a*/ 	.byte	0x2b
	.zero		1


	//   ....[25]....
        /*025c*/ 	.word	0x000019e0
        /*0260*/ 	.word	0x00000003
        /*0264*/ 	.word	0x00000000
        /*0268*/ 	.short	0x010a
        /*026a*/ 	.byte	0x3f
	.zero		1


	//   ....[26]....
        /*026c*/ 	.word	0x00001a40
        /*0270*/ 	.word	0x00000003
        /*0274*/ 	.word	0x00000000
        /*0278*/ 	.short	0x010a
        /*027a*/ 	.byte	0x3f
	.zero		1


	//   ....[27]....
        /*027c*/ 	.word	0x00001da0
        /*0280*/ 	.word	0x000000ff
        /*0284*/ 	.word	0x00000000
        /*0288*/ 	.short	0x010a
        /*028a*/ 	.byte	0x04
	.zero		1


	//   ....[28]....
        /*028c*/ 	.word	0x00001de0
        /*0290*/ 	.word	0x000000ff
        /*0294*/ 	.word	0x00000000
        /*0298*/ 	.short	0x010a
        /*029a*/ 	.byte	0x04
	.zero		1


	//   ....[29]....
        /*029c*/ 	.word	0x00002040
        /*02a0*/ 	.word	0x00000005
        /*02a4*/ 	.word	0x00000000
        /*02a8*/ 	.short	0x0101
        /*02aa*/ 	.byte	0x3f
	.zero		1


	//   ....[30]....
        /*02ac*/ 	.word	0x00002150
        /*02b0*/ 	.word	0x00000003
        /*02b4*/ 	.word	0x00000000
        /*02b8*/ 	.short	0x0101
        /*02ba*/ 	.byte	0x2e
	.zero		1


	//   ....[31]....
        /*02bc*/ 	.word	0x00002250
        /*02c0*/ 	.word	0x00000003
        /*02c4*/ 	.word	0x00000000
        /*02c8*/ 	.short	0x0101
        /*02ca*/ 	.byte	0x3f
	.zero		1


	//   ....[32]....
        /*02cc*/ 	.word	0x000022d0
        /*02d0*/ 	.word	0x000000ff
        /*02d4*/ 	.word	0x00000008
        /*02d8*/ 	.short	0x010a
        /*02da*/ 	.byte	0x2b
	.zero		1


	//   ....[33]....
        /*02dc*/ 	.word	0x00005720
        /*02e0*/ 	.word	0x00000000
        /*02e4*/ 	.word	0x00000000
        /*02e8*/ 	.short	0x0101
        /*02ea*/ 	.byte	0x2e
	.zero		1


	//   ....[34]....
        /*02ec*/ 	.word	0x00006070
        /*02f0*/ 	.word	0x0000000e
        /*02f4*/ 	.word	0x00000048
        /*02f8*/ 	.short	0x010a
        /*02fa*/ 	.byte	0x3f
	.zero		1


	//   ....[35]....
        /*02fc*/ 	.word	0x00006450
        /*0300*/ 	.word	0x00000006
        /*0304*/ 	.word	0x000000c8
        /*0308*/ 	.short	0x0101
        /*030a*/ 	.byte	0x3f
	.zero		1


	//   ....[36]....
        /*030c*/ 	.word	0x00006b80
        /*0310*/ 	.word	0x00000007
        /*0314*/ 	.word	0x00000000
        /*0318*/ 	.short	0x010a
        /*031a*/ 	.byte	0x3f
	.zero		1


	//   ....[37]....
        /*031c*/ 	.word	0x00006c00
        /*0320*/ 	.word	0x00000006
        /*0324*/ 	.word	0x00000000
        /*0328*/ 	.short	0x010a
        /*032a*/ 	.byte	0x3f
	.zero		1


	//   ....[38]....
        /*032c*/ 	.word	0x00006c90
        /*0330*/ 	.word	0x00000007
        /*0334*/ 	.word	0x00000000
        /*0338*/ 	.short	0x010a
        /*033a*/ 	.byte	0x3f
	.zero		1


	//   ....[39]....
        /*033c*/ 	.word	0x00006d20
        /*0340*/ 	.word	0x00000006
        /*0344*/ 	.word	0x00000000
        /*0348*/ 	.short	0x010a
        /*034a*/ 	.byte	0x3f
	.zero		1


	//   ....[40]....
        /*034c*/ 	.word	0x00006db0
        /*0350*/ 	.word	0x00000007
        /*0354*/ 	.word	0x00000000
        /*0358*/ 	.short	0x010a
        /*035a*/ 	.byte	0x3f
	.zero		1


	//   ....[41]....
        /*035c*/ 	.word	0x00006e40
        /*0360*/ 	.word	0x00000006
        /*0364*/ 	.word	0x00000000
        /*0368*/ 	.short	0x010a
        /*036a*/ 	.byte	0x3f
	.zero		1


	//   ....[42]....
        /*036c*/ 	.word	0x00006ed0
        /*0370*/ 	.word	0x00000007
        /*0374*/ 	.word	0x00000000
        /*0378*/ 	.short	0x010a
        /*037a*/ 	.byte	0x3f
	.zero		1


	//   ....[43]....
        /*037c*/ 	.word	0x00006f60
        /*0380*/ 	.word	0x00000006
        /*0384*/ 	.word	0x00000000
        /*0388*/ 	.short	0x010a
        /*038a*/ 	.byte	0x3f
	.zero		1


	//   ....[44]....
        /*038c*/ 	.word	0x00006ff0
        /*0390*/ 	.word	0x00000005
        /*0394*/ 	.word	0x00000000
        /*0398*/ 	.short	0x010a
        /*039a*/ 	.byte	0x3f
	.zero		1


	//   ....[45]....
        /*039c*/ 	.word	0x00007060
        /*03a0*/ 	.word	0x00000003
        /*03a4*/ 	.word	0xfffffff8
        /*03a8*/ 	.short	0x010a
        /*03aa*/ 	.byte	0x3f
	.zero		1


	//   ....[46]....
        /*03ac*/ 	.word	0x000070b0
        /*03b0*/ 	.word	0x00000003
        /*03b4*/ 	.word	0x00000000
        /*03b8*/ 	.short	0x010a
        /*03ba*/ 	.byte	0x3f
	.zero		1


	//   ....[47]....
        /*03bc*/ 	.word	0x00007110
        /*03c0*/ 	.word	0x00000005
        /*03c4*/ 	.word	0x00000000
        /*03c8*/ 	.short	0x010a
        /*03ca*/ 	.byte	0x3f
	.zero		1


	//   ....[48]....
        /*03cc*/ 	.word	0x00007170
        /*03d0*/ 	.word	0x00000004
        /*03d4*/ 	.word	0x00000008
        /*03d8*/ 	.short	0x010a
        /*03da*/ 	.byte	0x3f
	.zero		1


	//   ....[49]....
        /*03dc*/ 	.word	0x00007240
        /*03e0*/ 	.word	0x0000000e
        /*03e4*/ 	.word	0x00000048
        /*03e8*/ 	.short	0x010a
        /*03ea*/ 	.byte	0x3f
	.zero		1


	//   ....[50]....
        /*03ec*/ 	.word	0x00007310
        /*03f0*/ 	.word	0x00000007
        /*03f4*/ 	.word	0x00000000
        /*03f8*/ 	.short	0x010a
        /*03fa*/ 	.byte	0x3f
	.zero		1


	//   ....[51]....
        /*03fc*/ 	.word	0x00007360
        /*0400*/ 	.word	0x00000006
        /*0404*/ 	.word	0x00000000
        /*0408*/ 	.short	0x010a
        /*040a*/ 	.byte	0x3f
	.zero		1


	//   ....[52]....
        /*040c*/ 	.word	0x000073b0
        /*0410*/ 	.word	0x00000007
        /*0414*/ 	.word	0x00000000
        /*0418*/ 	.short	0x010a
        /*041a*/ 	.byte	0x3f
	.zero		1


	//   ....[53]....
        /*041c*/ 	.word	0x00007400
        /*0420*/ 	.word	0x00000006
        /*0424*/ 	.word	0x00000000
        /*0428*/ 	.short	0x010a
        /*042a*/ 	.byte	0x3f
	.zero		1


	//   ....[54]....
        /*042c*/ 	.word	0x00007450
        /*0430*/ 	.word	0x00000007
        /*0434*/ 	.word	0x00000000
        /*0438*/ 	.short	0x010a
        /*043a*/ 	.byte	0x3f
	.zero		1


	//   ....[55]....
        /*043c*/ 	.word	0x000074a0
        /*0440*/ 	.word	0x00000006
        /*0444*/ 	.word	0x00000000
        /*0448*/ 	.short	0x010a
        /*044a*/ 	.byte	0x3f
	.zero		1


	//   ....[56]....
        /*044c*/ 	.word	0x000074f0
        /*0450*/ 	.word	0x00000007
        /*0454*/ 	.word	0x00000000
        /*0458*/ 	.short	0x010a
        /*045a*/ 	.byte	0x3f
	.zero		1


	//   ....[57]....
        /*045c*/ 	.word	0x00007540
        /*0460*/ 	.word	0x00000006
        /*0464*/ 	.word	0x00000000
        /*0468*/ 	.short	0x010a
        /*046a*/ 	.byte	0x3f
	.zero		1


	//----- nvinfo : EIATTR_NUM_MBARRIERS
	.align		4
.L_37:
        /*046c*/ 	.byte	0x03, 0x38
        /*046e*/ 	.short	0x0018


	//----- nvinfo : EIATTR_EXIT_INSTR_OFFSETS
	.align		4
        /*0470*/ 	.byte	0x04, 0x1c
        /*0472*/ 	.short	(.L_39 - .L_38)


	//   ....[0]....
.L_38:
        /*0474*/ 	.word	0x000014b0


	//   ....[1]....
        /*0478*/ 	.word	0x00001510


	//   ....[2]....
        /*047c*/ 	.word	0x00005d40


	//   ....[3]....
        /*0480*/ 	.word	0x00005d70


	//   ....[4]....
        /*0484*/ 	.word	0x00007040


	//----- nvinfo : EIATTR_MAX_THREADS
	.align		4
.L_39:
        /*0488*/ 	.byte	0x04, 0x05
        /*048a*/ 	.short	(.L_41 - .L_40)
.L_40:
        /*048c*/ 	.word	0x00000180
        /*0490*/ 	.word	0x00000001
        /*0494*/ 	.word	0x00000001


	//----- nvinfo : EIATTR_CRS_STACK_SIZE
	.align		4
.L_41:
        /*0498*/ 	.byte	0x04, 0x1e
        /*049a*/ 	.short	(.L_43 - .L_42)
.L_42:
        /*049c*/ 	.word	0x00000000


	//----- nvinfo : EIATTR_CBANK_PARAM_SIZE
	.align		4
.L_43:
        /*04a0*/ 	.byte	0x03, 0x19
        /*04a2*/ 	.short	0x0470


	//----- nvinfo : EIATTR_PARAM_CBANK
	.align		4
        /*04a4*/ 	.byte	0x04, 0x0a
        /*04a6*/ 	.short	(.L_45 - .L_44)
	.align		4
.L_44:
        /*04a8*/ 	.word	index@(.nv.constant0._ZN7cutlass13device_kernelINS_4gemm6kernel13GemmUniversalIN4cute5tupleIJiiiiEEENS1_10collective13CollectiveMmaINS1_34MainloopSm90TmaGmmaWarpSpecializedILi9ENS5_IJNS4_1CILi2EEENSA_ILi1EEESC_EEENS1_32KernelTmaWarpSpecializedPingpongEEENS5_IJNSA_ILi64EEENSA_ILi128EEESH_EEEaNS5_IJlSC_lEEEaSJ_NS4_8TiledMMAINS4_8MMA_AtomIJNS4_4SM904GMMA27MMA_64x128x32_S32S8S8_SS_TNEEEENS4_6LayoutINS5_IJSC_SC_SC_EEENS5_IJNSA_ILi0EEESS_SS_EEEEENS5_IJNS4_10UnderscoreESV_SV_EEEEENS4_13SM90_TMA_LOADENS4_14ComposedLayoutINS4_7SwizzleILi3ELi4ELi3EEENS4_18smem_ptr_flag_bitsILi8EEENSQ_INS5_IJNSA_ILi8EEESH_EEENS5_IJSH_SC_EEEEEEEvNS4_8identityENS4_23SM90_TMA_LOAD_MULTICASTES18_vS19_EENS_8epilogue10collective6detail29Sm90TmaWarpSpecializedAdapterINS1D_15DefaultEpilogueIaSJ_SJ_NS1C_6thread17LinearCombinationIaLi1EiiLNS1H_9ScaleType4KindE0ELNS_15FloatRoundStyleE2EaEENS1_15EpilogueDefaultEEEEEvvEEEEvNT_6ParamsE)
        /*04ac*/ 	.short	0x0210
        /*04ae*/ 	.short	0x0470


	//----- nvinfo : EIATTR_SW_WAR
	.align		4
.L_45:
        /*04b0*/ 	.byte	0x04, 0x36
        /*04b2*/ 	.short	(.L_47 - .L_46)
.L_46:
        /*04b4*/ 	.word	0x00000008
.L_47:


//--------------------- .nv.callgraph             --------------------------
	.section	.nv.callgraph,"",@"SHT_CUDA_CALLGRAPH"
	.align	4
	.sectionentsize	8
	.align		4
        /*0000*/ 	.word	0x00000000
	.align		4
        /*0004*/ 	.word	0xffffffff
	.align		4
        /*0008*/ 	.word	index@(_ZN7cutlass13device_kernelINS_4gemm6kernel13GemmUniversalIN4cute5tupleIJiiiiEEENS1_10collective13CollectiveMmaINS1_34MainloopSm90TmaGmmaWarpSpecializedILi9ENS5_IJNS4_1CILi2EEENSA_ILi1EEESC_EEENS1_32KernelTmaWarpSpecializedPingpongEEENS5_IJNSA_ILi64EEENSA_ILi128EEESH_EEEaNS5_IJlSC_lEEEaSJ_NS4_8TiledMMAINS4_8MMA_AtomIJNS4_4SM904GMMA27MMA_64x128x32_S32S8S8_SS_TNEEEENS4_6LayoutINS5_IJSC_SC_SC_EEENS5_IJNSA_ILi0EEESS_SS_EEEEENS5_IJNS4_10UnderscoreESV_SV_EEEEENS4_13SM90_TMA_LOADENS4_14ComposedLayoutINS4_7SwizzleILi3ELi4ELi3EEENS4_18smem_ptr_flag_bitsILi8EEENSQ_INS5_IJNSA_ILi8EEESH_EEENS5_IJSH_SC_EEEEEEEvNS4_8identityENS4_23SM90_TMA_LOAD_MULTICASTES18_vS19_EENS_8epilogue10collective6detail29Sm90TmaWarpSpecializedAdapterINS1D_15DefaultEpilogueIaSJ_SJ_NS1C_6thread17LinearCombinationIaLi1EiiLNS1H_9ScaleType4KindE0ELNS_15FloatRoundStyleE2EaEENS1_15EpilogueDefaultEEEEEvvEEEEvNT_6ParamsE)
	.align		4
        /*000c*/ 	.word	index@(__assertfail)
	.align		4
        /*0010*/ 	.word	0x00000000
	.align		4
        /*0014*/ 	.word	0xfffffffe
	.align		4
        /*0018*/ 	.word	0x00000000
	.align		4
        /*001c*/ 	.word	0xfffffffd
	.align		4
        /*0020*/ 	.word	0x00000000
	.align		4
        /*0024*/ 	.word	0xfffffffc


//--------------------- .nv.constant4             --------------------------
	.section	.nv.constant4,"a",@progbits
	.align	8
	.align		8
.nv.constant4:
        /*0000*/ 	.dword	__assertfail
	.align		8
        /*0008*/ 	.dword	__unnamed_1
	.align		8
        /*0010*/ 	.dword	_ZN39_INTERNAL_5813dc92_4_k_cu_0e1181ec_50894cuda3std3__45__cpo5beginE
	.align		8
        /*0018*/ 	.dword	_ZN39_INTERNAL_5813dc92_4_k_cu_0e1181ec_50894cuda3std3__45__cpo3endE
	.align		8
        /*0020*/ 	.dword	_ZN39_INTERNAL_5813dc92_4_k_cu_0e1181ec_50894cuda3std3__45__cpo6cbeginE
	.align		8
        /*0028*/ 	.dword	_ZN39_INTERNAL_5813dc92_4_k_cu_0e1181ec_50894cuda3std3__45__cpo4cendE
	.align		8
        /*0030*/ 	.dword	_ZN39_INTERNAL_5813dc92_4_k_cu_0e1181ec_50894cuda3std3__441_GLOBAL__N__5813dc92_4_k_cu_0e1181ec_50896ignoreE
	.align		8
        /*0038*/ 	.dword	_ZN39_INTERNAL_5813dc92_4_k_cu_0e1181ec_50894cuda3std3__419piecewise_constructE
	.align		8
        /*0040*/ 	.dword	_ZN39_INTERNAL_5813dc92_4_k_cu_0e1181ec_50894cuda3std3__48in_placeE
	.align		8
        /*0048*/ 	.dword	_ZN39_INTERNAL_5813dc92_4_k_cu_0e1181ec_50894cuda3std6ranges3__45__cpo4swapE
	.align		8
        /*0050*/ 	.dword	_ZN39_INTERNAL_5813dc92_4_k_cu_0e1181ec_50894cuda3std6ranges3__45__cpo9iter_moveE
	.align		8
        /*0058*/ 	.dword	_ZN39_INTERNAL_5813dc92_4_k_cu_0e1181ec_50894cute7productE
	.align		8
        /*0060*/ 	.dword	_ZN39_INTERNAL_5813dc92_4_k_cu_0e1181ec_50894cute1_E
	.align		8
        /*0068*/ 	.dword	$str$22
	.align		8
        /*0070*/ 	.dword	$str$23


//--------------------- .text._ZN7cutlass13device_kernelINS_4gemm6kernel13GemmUniversalIN4cute5tupleIJiiiiEEENS1_10collective13CollectiveMmaINS1_34MainloopSm90TmaGmmaWarpSpecializedILi9ENS5_IJNS4_1CILi2EEENSA_ILi1EEESC_EEENS1_32KernelTmaWarpSpecializedPingpongEEENS5_IJNSA_ILi64EEENSA_ILi128EEESH_EEEaNS5_IJlSC_lEEEaSJ_NS4_8TiledMMAINS4_8MMA_AtomIJNS4_4SM904GMMA27MMA_64x128x32_S32S8S8_SS_TNEEEENS4_6LayoutINS5_IJSC_SC_SC_EEENS5_IJNSA_ILi0EEESS_SS_EEEEENS5_IJNS4_10UnderscoreESV_SV_EEEEENS4_13SM90_TMA_LOADENS4_14ComposedLayoutINS4_7SwizzleILi3ELi4ELi3EEENS4_18smem_ptr_flag_bitsILi8EEENSQ_INS5_IJNSA_ILi8EEESH_EEENS5_IJSH_SC_EEEEEEEvNS4_8identityENS4_23SM90_TMA_LOAD_MULTICASTES18_vS19_EENS_8epilogue10collective6detail29Sm90TmaWarpSpecializedAdapterINS1D_15DefaultEpilogueIaSJ_SJ_NS1C_6thread17LinearCombinationIaLi1EiiLNS1H_9ScaleType4KindE0ELNS_15FloatRoundStyleE2EaEENS1_15EpilogueDefaultEEEEEvvEEEEvNT_6ParamsE --------------------------
	.section	.text._ZN7cutlass13device_kernelINS_4gemm6kernel13GemmUniversalIN4cute5tupleIJiiiiEEENS1_10collective13CollectiveMmaINS1_34MainloopSm90TmaGmmaWarpSpecializedILi9ENS5_IJNS4_1CILi2EEENSA_ILi1EEESC_EEENS1_32KernelTmaWarpSpecializedPingpongEEENS5_IJNSA_ILi64EEENSA_ILi128EEESH_EEEaNS5_IJlSC_lEEEaSJ_NS4_8TiledMMAINS4_8MMA_AtomIJNS4_4SM904GMMA27MMA_64x128x32_S32S8S8_SS_TNEEEENS4_6LayoutINS5_IJSC_SC_SC_EEENS5_IJNSA_ILi0EEESS_SS_EEEEENS5_IJNS4_10UnderscoreESV_SV_EEEEENS4_13SM90_TMA_LOADENS4_14ComposedLayoutINS4_7SwizzleILi3ELi4ELi3EEENS4_18smem_ptr_flag_bitsILi8EEENSQ_INS5_IJNSA_ILi8EEESH_EEENS5_IJSH_SC_EEEEEEEvNS4_8identityENS4_23SM90_TMA_LOAD_MULTICASTES18_vS19_EENS_8epilogue10collective6detail29Sm90TmaWarpSpecializedAdapterINS1D_15DefaultEpilogueIaSJ_SJ_NS1C_6thread17LinearCombinationIaLi1EiiLNS1H_9ScaleType4KindE0ELNS_15FloatRoundStyleE2EaEENS1_15EpilogueDefaultEEEEEvvEEEEvNT_6ParamsE,"ax",@progbits
	.align	128
.text._ZN7cutlass13device_kernelINS_4gemm6kernel13GemmUniversalIN4cute5tupleIJiiiiEEENS1_10collective13CollectiveMmaINS1_34MainloopSm90TmaGmmaWarpSpecializedILi9ENS5_IJNS4_1CILi2EEENSA_ILi1EEESC_EEENS1_32KernelTmaWarpSpecializedPingpongEEENS5_IJNSA_ILi64EEENSA_ILi128EEESH_EEEaNS5_IJlSC_lEEEaSJ_NS4_8TiledMMAINS4_8MMA_AtomIJNS4_4SM904GMMA27MMA_64x128x32_S32S8S8_SS_TNEEEENS4_6LayoutINS5_IJSC_SC_SC_EEENS5_IJNSA_ILi0EEESS_SS_EEEEENS5_IJNS4_10UnderscoreESV_SV_EEEEENS4_13SM90_TMA_LOADENS4_14ComposedLayoutINS4_7SwizzleILi3ELi4ELi3EEENS4_18smem_ptr_flag_bitsILi8EEENSQ_INS5_IJNSA_ILi8EEESH_EEENS5_IJSH_SC_EEEEEEEvNS4_8identityENS4_23SM90_TMA_LOAD_MULTICASTES18_vS19_EENS_8epilogue10collective6detail29Sm90TmaWarpSpecializedAdapterINS1D_15DefaultEpilogueIaSJ_SJ_NS1C_6thread17LinearCombinationIaLi1EiiLNS1H_9ScaleType4KindE0ELNS_15FloatRoundStyleE2EaEENS1_15EpilogueDefaultEEEEEvvEEEEvNT_6ParamsE:
        .type           _ZN7cutlass13device_kernelINS_4gemm6kernel13GemmUniversalIN4cute5tupleIJiiiiEEENS1_10collective13CollectiveMmaINS1_34MainloopSm90TmaGmmaWarpSpecializedILi9ENS5_IJNS4_1CILi2EEENSA_ILi1EEESC_EEENS1_32KernelTmaWarpSpecializedPingpongEEENS5_IJNSA_ILi64EEENSA_ILi128EEESH_EEEaNS5_IJlSC_lEEEaSJ_NS4_8TiledMMAINS4_8MMA_AtomIJNS4_4SM904GMMA27MMA_64x128x32_S32S8S8_SS_TNEEEENS4_6LayoutINS5_IJSC_SC_SC_EEENS5_IJNSA_ILi0EEESS_SS_EEEEENS5_IJNS4_10UnderscoreESV_SV_EEEEENS4_13SM90_TMA_LOADENS4_14ComposedLayoutINS4_7SwizzleILi3ELi4ELi3EEENS4_18smem_ptr_flag_bitsILi8EEENSQ_INS5_IJNSA_ILi8EEESH_EEENS5_IJSH_SC_EEEEEEEvNS4_8identityENS4_23SM90_TMA_LOAD_MULTICASTES18_vS19_EENS_8epilogue10collective6detail29Sm90TmaWarpSpecializedAdapterINS1D_15DefaultEpilogueIaSJ_SJ_NS1C_6thread17LinearCombinationIaLi1EiiLNS1H_9ScaleType4KindE0ELNS_15FloatRoundStyleE2EaEENS1_15EpilogueDefaultEEEEEvvEEEEvNT_6ParamsE,@function
        .size           _ZN7cutlass13device_kernelINS_4gemm6kernel13GemmUniversalIN4cute5tupleIJiiiiEEENS1_10collective13CollectiveMmaINS1_34MainloopSm90TmaGmmaWarpSpecializedILi9ENS5_IJNS4_1CILi2EEENSA_ILi1EEESC_EEENS1_32KernelTmaWarpSpecializedPingpongEEENS5_IJNSA_ILi64EEENSA_ILi128EEESH_EEEaNS5_IJlSC_lEEEaSJ_NS4_8TiledMMAINS4_8MMA_AtomIJNS4_4SM904GMMA27MMA_64x128x32_S32S8S8_SS_TNEEEENS4_6LayoutINS5_IJSC_SC_SC_EEENS5_IJNSA_ILi0EEESS_SS_EEEEENS5_IJNS4_10UnderscoreESV_SV_EEEEENS4_13SM90_TMA_LOADENS4_14ComposedLayoutINS4_7SwizzleILi3ELi4ELi3EEENS4_18smem_ptr_flag_bitsILi8EEENSQ_INS5_IJNSA_ILi8EEESH_EEENS5_IJSH_SC_EEEEEEEvNS4_8identityENS4_23SM90_TMA_LOAD_MULTICASTES18_vS19_EENS_8epilogue10collective6detail29Sm90TmaWarpSpecializedAdapterINS1D_15DefaultEpilogueIaSJ_SJ_NS1C_6thread17LinearCombinationIaLi1EiiLNS1H_9ScaleType4KindE0ELNS_15FloatRoundStyleE2EaEENS1_15EpilogueDefaultEEEEEvvEEEEvNT_6ParamsE,(.L_x_216 - _ZN7cutlass13device_kernelINS_4gemm6kernel13GemmUniversalIN4cute5tupleIJiiiiEEENS1_10collective13CollectiveMmaINS1_34MainloopSm90TmaGmmaWarpSpecializedILi9ENS5_IJNS4_1CILi2EEENSA_ILi1EEESC_EEENS1_32KernelTmaWarpSpecializedPingpongEEENS5_IJNSA_ILi64EEENSA_ILi128EEESH_EEEaNS5_IJlSC_lEEEaSJ_NS4_8TiledMMAINS4_8MMA_AtomIJNS4_4SM904GMMA27MMA_64x128x32_S32S8S8_SS_TNEEEENS4_6LayoutINS5_IJSC_SC_SC_EEENS5_IJNSA_ILi0EEESS_SS_EEEEENS5_IJNS4_10UnderscoreESV_SV_EEEEENS4_13SM90_TMA_LOADENS4_14ComposedLayoutINS4_7SwizzleILi3ELi4ELi3EEENS4_18smem_ptr_flag_bitsILi8EEENSQ_INS5_IJNSA_ILi8EEESH_EEENS5_IJSH_SC_EEEEEEEvNS4_8identityENS4_23SM90_TMA_LOAD_MULTICASTES18_vS19_EENS_8epilogue10collective6detail29Sm90TmaWarpSpecializedAdapterINS1D_15DefaultEpilogueIaSJ_SJ_NS1C_6thread17LinearCombinationIaLi1EiiLNS1H_9ScaleType4KindE0ELNS_15FloatRoundStyleE2EaEENS1_15EpilogueDefaultEEEEEvvEEEEvNT_6ParamsE)
        .other          _ZN7cutlass13device_kernelINS_4gemm6kernel13GemmUniversalIN4cute5tupleIJiiiiEEENS1_10collective13CollectiveMmaINS1_34MainloopSm90TmaGmmaWarpSpecializedILi9ENS5_IJNS4_1CILi2EEENSA_ILi1EEESC_EEENS1_32KernelTmaWarpSpecializedPingpongEEENS5_IJNSA_ILi64EEENSA_ILi128EEESH_EEEaNS5_IJlSC_lEEEaSJ_NS4_8TiledMMAINS4_8MMA_AtomIJNS4_4SM904GMMA27MMA_64x128x32_S32S8S8_SS_TNEEEENS4_6LayoutINS5_IJSC_SC_SC_EEENS5_IJNSA_ILi0EEESS_SS_EEEEENS5_IJNS4_10UnderscoreESV_SV_EEEEENS4_13SM90_TMA_LOADENS4_14ComposedLayoutINS4_7SwizzleILi3ELi4ELi3EEENS4_18smem_ptr_flag_bitsILi8EEENSQ_INS5_IJNSA_ILi8EEESH_EEENS5_IJSH_SC_EEEEEEEvNS4_8identityENS4_23SM90_TMA_LOAD_MULTICASTES18_vS19_EENS_8epilogue10collective6detail29Sm90TmaWarpSpecializedAdapterINS1D_15DefaultEpilogueIaSJ_SJ_NS1C_6thread17LinearCombinationIaLi1EiiLNS1H_9ScaleType4KindE0ELNS_15FloatRoundStyleE2EaEENS1_15EpilogueDefaultEEEEEvvEEEEvNT_6ParamsE,@"STO_CUDA_ENTRY STV_DEFAULT"
_ZN7cutlass13device_kernelINS_4gemm6kernel13GemmUniversalIN4cute5tupleIJiiiiEEENS1_10collective13CollectiveMmaINS1_34MainloopSm90TmaGmmaWarpSpecializedILi9ENS5_IJNS4_1CILi2EEENSA_ILi1EEESC_EEENS1_32KernelTmaWarpSpecializedPingpongEEENS5_IJNSA_ILi64EEENSA_ILi128EEESH_EEEaNS5_IJlSC_lEEEaSJ_NS4_8TiledMMAINS4_8MMA_AtomIJNS4_4SM904GMMA27MMA_64x128x32_S32S8S8_SS_TNEEEENS4_6LayoutINS5_IJSC_SC_SC_EEENS5_IJNSA_ILi0EEESS_SS_EEEEENS5_IJNS4_10UnderscoreESV_SV_EEEEENS4_13SM90_TMA_LOADENS4_14ComposedLayoutINS4_7SwizzleILi3ELi4ELi3EEENS4_18smem_ptr_flag_bitsILi8EEENSQ_INS5_IJNSA_ILi8EEESH_EEENS5_IJSH_SC_EEEEEEEvNS4_8identityENS4_23SM90_TMA_LOAD_MULTICASTES18_vS19_EENS_8epilogue10collective6detail29Sm90TmaWarpSpecializedAdapterINS1D_15DefaultEpilogueIaSJ_SJ_NS1C_6thread17LinearCombinationIaLi1EiiLNS1H_9ScaleType4KindE0ELNS_15FloatRoundStyleE2EaEENS1_15EpilogueDefaultEEEEEvvEEEEvNT_6ParamsE:
[----:B------:R-:W0:Y:S02]  /*0000*/  LDC R1, c[0x0][0x28] ;  /* 0x00000a00ff017b82 */ /* 0x000e240000000800 */
[----:B0-----:R-:W-:Y:S01]  /*0010*/  VIADD R1, R1, 0xfffffff8 ;  /* 0xfffffff801017836 */ /* 0x001fe20000000000 */
[----:B------:R-:W0:Y:S01]  /*0020*/  S2R R5, SR_TID.X ;  /* 0x0000000000057919 */ /* 0x000e220000002100 */
[----:B------:R-:W-:Y:S01]  /*0030*/  ELECT P0, URZ, PT ;  /* 0x00000000003f782f */ /* 0x000fe20003800000 */
[----:B------:R-:W-:Y:S01]  /*0040*/  BSSY B0, `(.L_x_0) ;  /* 0x000000f000007945 */ /* 0x000fe20003800000 */
[--C-:B0-----:R-:W-:Y:S02]  /*0050*/  SHF.R.U32.HI R0, RZ, 0x5, R5.reuse ;  /* 0x00000005ff007819 */ /* 0x101fe40000011605 */
[----:B------:R-:W-:-:S03]  /*0060*/  SHF.R.U32.HI R7, RZ, 0x7, R5 ;  /* 0x00000007ff077819 */ /* 0x000fc60000011605 */
[----:B------:R-:W0:Y:S04]  /*0070*/  SHFL.IDX PT, R2, R0, RZ, 0x1f ;  /* 0x00001fff00027589 */ /* 0x000e2800000e0000 */
[----:B------:R1:W2:Y:S01]  /*0080*/  SHFL.IDX PT, R10, R7, RZ, 0x1f ;  /* 0x00001fff070a7589 */ /* 0x0002a200000e0000 */
[----:B0-----:R-:W-:-:S13]  /*0090*/  ISETP.NE.OR P0, PT, R2, RZ, !P0 ;  /* 0x000000ff0200720c */ /* 0x001fda0004705670 */
[----:B-12---:R-:W-:Y:S05]  /*00a0*/  @P0 BRA `(.L_x_1) ;  /* 0x0000000000200947 */ /* 0x006fea0003800000 */
[----:B------:R-:W-:Y:S02]  /*00b0*/  ULDC.64 UR4, c[0x0][0x198] ;  /* 0x0000660000047ab9 */ /* 0x000fe40000000a00 */
[----:B------:R-:W-:Y:S02]  /*00c0*/  UIADD3 UR6, UP0, UR4, 0xf0, URZ ;  /* 0x000000f004067890 */ /* 0x000fe4000ff1e03f */
[----:B------:R-:W-:Y:S02]  /*00d0*/  UIADD3 UR4, UP1, UR4, 0x1f0, URZ ;  /* 0x000001f004047890 */ /* 0x000fe4000ff3e03f */
[----:B------:R-:W-:Y:S02]  /*00e0*/  UIADD3.X UR7, URZ, UR5, URZ, UP0, !UPT ;  /* 0x000000053f077290 */ /* 0x000fe400087fe43f */
[----:B------:R-:W-:-:S07]  /*00f0*/  UIADD3.X UR5, URZ, UR5, URZ, UP1, !UPT ;  /* 0x000000053f057290 */ /* 0x000fce0008ffe43f */
[----:B------:R0:W-:Y:S02]  /*0100*/  UTMACCTL.PF [UR6] ;  /* 0x00000000060079b9 */ /* 0x0001e40008040000 */
[----:B------:R0:W-:Y:S02]  /*0110*/  UTMACCTL.PF [UR4] ;  /* 0x00000000040079b9 */ /* 0x0001e40008040000 */
[----:B0-----:R-:W-:Y:S01]  /*0120*/  NOP ;  /* 0x0000000000007918 */ /* 0x001fe20000000000 */
.L_x_1:
[----:B------:R-:W-:Y:S05]  /*0130*/  BSYNC B0 ;  /* 0x0000000000007941 */ /* 0x000fea0003800000 */
.L_x_0:
[----:B------:R-:W0:Y:S02]  /*0140*/  SHFL.IDX PT, R8, R0, RZ, 0x1f ;  /* 0x00001fff00087589 */ /* 0x000e2400000e0000 */
[----:B0-----:R-:W-:-:S13]  /*0150*/  ISETP.NE.AND P0, PT, R8, RZ, PT ;  /* 0x000000ff0800720c */ /* 0x001fda0003f05270 */
[----:B------:R-:W-:Y:S05]  /*0160*/  @P0 BRA `(.L_x_2) ;  /* 0x00000000008c0947 */ /* 0x000fea0003800000 */
[----:B------:R-:W-:Y:S01]  /*0170*/  ELECT P0, URZ, PT ;  /* 0x00000000003f782f */ /* 0x000fe20003800000 */
[----:B------:R-:W-:-:S12]  /*0180*/  BSSY B0, `(.L_x_2) ;  /* 0x0000021000007945 */ /* 0x000fd80003800000 */
[----:B------:R-:W-:Y:S05]  /*0190*/  @!P0 BRA `(.L_x_3) ;  /* 0x00000000007c8947 */ /* 0x000fea0003800000 */
[----:B------:R-:W0:Y:S01]  /*01a0*/  S2UR UR8, SR_CgaCtaId ;  /* 0x00000000000879c3 */ /* 0x000e220000008800 */
[----:B------:R-:W-:Y:S01]  /*01b0*/  UMOV UR4, 0x400 ;  /* 0x0000040000047882 */ /* 0x000fe20000000000 */
[----:B------:R-:W-:Y:S01]  /*01c0*/  UMOV UR5, 0x1 ;  /* 0x0000000100057882 */ /* 0x000fe20000000000 */
[----:B------:R-:W-:Y:S02]  /*01d0*/  UMOV UR6, 0x2 ;  /* 0x0000000200067882 */ /* 0x000fe40000000000 */
[----:B------:R-:W-:-:S04]  /*01e0*/  UIADD3 UR6, -UR6, 0x100000, URZ ;  /* 0x0010000006067890 */ /* 0x000fc8000fffe13f */
[----:B------:R-:W-:Y:S02]  /*01f0*/  USHF.L.U32 UR7, UR6, 0xb, URZ ;  /* 0x0000000b06077899 */ /* 0x000fe4000800063f */
[----:B------:R-:W-:Y:S02]  /*0200*/  USHF.L.U32 UR6, UR6, 0x1, URZ ;  /* 0x0000000106067899 */ /* 0x000fe4000800063f */
[----:B0-----:R-:W-:Y:S02]  /*0210*/  ULEA UR8, UR8, UR4, 0x18 ;  /* 0x0000000408087291 */ /* 0x001fe4000f8ec03f */
[----:B------:R-:W-:-:S04]  /*0220*/  UIADD3 UR4, -UR5, 0x100000, URZ ;  /* 0x0010000005047890 */ /* 0x000fc8000fffe13f */
[----:B------:R-:W-:Y:S02]  /*0230*/  USHF.L.U32 UR5, UR4, 0xb, URZ ;  /* 0x0000000b04057899 */ /* 0x000fe4000800063f */
[----:B------:R-:W-:Y:S01]  /*0240*/  USHF.L.U32 UR4, UR4, 0x1, URZ ;  /* 0x0000000104047899 */ /* 0x000fe2000800063f */
[----:B------:R-:W0:Y:S11]  /*0250*/  FENCE.VIEW.ASYNC.S ;  /* 0x00000000000073c6 */ /* 0x000e360000000000 */
[----:B0-----:R0:W1:Y:S01]  /*0260*/  SYNCS.EXCH.64 URZ, [UR8], UR4 ;  /* 0x00000004083f75b2 */ /* 0x0010620008000100 */
[----:B------:R0:W2:Y:S01]  /*0270*/  SYNCS.EXCH.64 URZ, [UR8+0x48], UR6 ;  /* 0x00004806083f75b2 */ /* 0x0000a20008000100 */
[----:B------:R0:W3:Y:S01]  /*0280*/  SYNCS.EXCH.64 URZ, [UR8+0x8], UR4 ;  /* 0x00000804083f75b2 */ /* 0x0000e20008000100 */
[----:B------:R0:W4:Y:S01]  /*0290*/  SYNCS.EXCH.64 URZ, [UR8+0x50], UR6 ;  /* 0x00005006083f75b2 */ /* 0x0001220008000100 */
[----:B------:R0:W0:Y:S01]  /*02a0*/  SYNCS.EXCH.64 URZ, [UR8+0x10], UR4 ;  /* 0x00001004083f75b2 */ /* 0x0000220008000100 */
        /* <DEDUP_REMOVED lines=13> */
[----:B------:R-:W-:Y:S01]  /*0380*/  NOP ;  /* 0x0000000000007918 */ /* 0x000fe20000000000 */
.L_x_3:
[----:B0-----:R-:W-:Y:S05]  /*0390*/  BSYNC B0 ;  /* 0x0000000000007941 */ /* 0x001fea0003800000 */
.L_x_2:
[----:B------:R-:W0:Y:S01]  /*03a0*/  SHFL.IDX PT, R9, R0, RZ, 0x1f ;  /* 0x00001fff00097589 */ /* 0x000e2200000e0000 */
[----:B------:R-:W-:Y:S01]  /*03b0*/  SHF.R.S32.HI R4, RZ, 0x1f, R5 ;  /* 0x0000001fff047819 */ /* 0x000fe20000011405 */
[----:B------:R-:W5:Y:S01]  /*03c0*/  S2UR UR12, SR_CTAID.X ;  /* 0x00000000000c79c3 */ /* 0x000f620000002500 */
[----:B------:R-:W-:Y:S01]  /*03d0*/  ELECT P0, URZ, PT ;  /* 0x00000000003f782f */ /* 0x000fe20003800000 */
[----:B------:R1:W2:Y:S01]  /*03e0*/  SHFL.IDX PT, R11, R0, RZ, 0x1f ;  /* 0x00001fff000b7589 */ /* 0x0002a200000e0000 */
[----:B------:R-:W-:Y:S02]  /*03f0*/  LEA.HI R4, R4, R5, RZ, 0x7 ;  /* 0x0000000504047211 */ /* 0x000fe400078f38ff */
[----:B------:R-:W-:Y:S02]  /*0400*/  ELECT P1, URZ, PT ;  /* 0x00000000003f782f */ /* 0x000fe40003820000 */
[----:B------:R-:W-:Y:S01]  /*0410*/  SHF.R.S32.HI R13, RZ, 0x1f, R8 ;  /* 0x0000001fff0d7819 */ /* 0x000fe20000011408 */
[----:B------:R-:W3:Y:S01]  /*0420*/  S2R R6, SR_CTAID.Y ;  /* 0x0000000000067919 */ /* 0x000ee20000002600 */
[----:B------:R-:W-:Y:S01]  /*0430*/  LOP3.LUT R4, R4, 0xffffff80, RZ, 0xc0, !PT ;  /* 0xffffff8004047812 */ /* 0x000fe200078ec0ff */
[----:B------:R-:W4:Y:S01]  /*0440*/  LDC R14, c[0x0][0x140] ;  /* 0x00005000ff0e7b82 */ /* 0x000f220000000800 */
[----:B------:R-:W-:Y:S01]  /*0450*/  ULDC UR4, c[0x0][0x150] ;  /* 0x0000540000047ab9 */ /* 0x000fe20000000800 */
[----:B------:R-:W-:Y:S01]  /*0460*/  LEA.HI R13, R13, R8, RZ, 0x2 ;  /* 0x000000080d0d7211 */ /* 0x000fe200078f10ff */
[----:B------:R-:W3:Y:S01]  /*0470*/  SHFL.IDX PT, R16, R7, RZ, 0x1f ;  /* 0x00001fff07107589 */ /* 0x000ee200000e0000 */
[----:B------:R-:W-:Y:S01]  /*0480*/  IMAD.IADD R4, R5, 0x1, -R4 ;  /* 0x0000000105047824 */ /* 0x000fe200078e0a04 */
[----:B------:R-:W-:Y:S01]  /*0490*/  UMOV UR11, 0x80 ;  /* 0x00000080000b7882 */ /* 0x000fe20000000000 */
[----:B------:R-:W-:Y:S01]  /*04a0*/  LOP3.LUT R13, R13, 0x3ffffffc, RZ, 0xc0, !PT ;  /* 0x3ffffffc0d0d7812 */ /* 0x000fe200078ec0ff */
[----:B------:R-:W-:Y:S01]  /*04b0*/  NOP ;  /* 0x0000000000007918 */ /* 0x000fe20000000000 */
[----:B------:R-:W3:Y:S01]  /*04c0*/  LDC R15, c[0x0][0x144] ;  /* 0x00005100ff0f7b82 */ /* 0x000ee20000000800 */
[----:B------:R-:W-:Y:S01]  /*04d0*/  SHF.R.S32.HI R3, RZ, 0x1f, R4 ;  /* 0x0000001fff037819 */ /* 0x000fe20000011404 */
[----:B------:R-:W-:Y:S01]  /*04e0*/  NOP ;  /* 0x0000000000007918 */ /* 0x000fe20000000000 */
[----:B------:R-:W-:Y:S01]  /*04f0*/  IMAD.IADD R8, R8, 0x1, -R13 ;  /* 0x0000000108087824 */ /* 0x000fe200078e0a0d */
[C---:B------:R-:W-:Y:S01]  /*0500*/  ISETP.NE.AND P4, PT, R10.reuse, RZ, PT ;  /* 0x000000ff0a00720c */ /* 0x040fe20003f85270 */
[----:B------:R-:W-:Y:S01]  /*0510*/  VIADD R33, R10, 0xffffffff ;  /* 0xffffffff0a217836 */ /* 0x000fe20000000000 */
[----:B0-----:R-:W-:Y:S01]  /*0520*/  ISETP.NE.OR P0, PT, R9, RZ, !P0 ;  /* 0x000000ff0900720c */ /* 0x001fe20004705670 */
[----:B------:R-:W-:Y:S01]  /*0530*/  IMAD.MOV.U32 R89, RZ, RZ, 0x1 ;  /* 0x00000001ff597424 */ /* 0x000fe200078e00ff */
[----:B------:R-:W-:Y:S01]  /*0540*/  LEA.HI R9, R3, R4, RZ, 0x3 ;  /* 0x0000000403097211 */ /* 0x000fe200078f18ff */
[----:B------:R-:W0:Y:S01]  /*0550*/  LDC R21, c[0x0][0x148] ;  /* 0x00005200ff157b82 */ /* 0x000e220000000800 */
[----:B-----5:R-:W-:-:S02]  /*0560*/  I2FP.F32.U32 R12, UR12 ;  /* 0x0000000c000c7c45 */ /* 0x020fc40008201000 */
[--C-:B-1----:R-:W-:Y:S02]  /*0570*/  SHF.R.S32.HI R0, RZ, 0x3, R9.reuse ;  /* 0x00000003ff007819 */ /* 0x102fe40000011409 */
[----:B------:R-:W-:Y:S01]  /*0580*/  SHF.R.S32.HI R9, RZ, 0x1f, R9 ;  /* 0x0000001fff097819 */ /* 0x000fe20000011409 */
[----:B------:R-:W-:Y:S01]  /*0590*/  FMUL R12, R12, UR4 ;  /* 0x000000040c0c7c20 */ /* 0x000fe20008400000 */
[----:B--2---:R-:W-:Y:S01]  /*05a0*/  ISETP.NE.OR P1, PT, R11, RZ, !P1 ;  /* 0x000000ff0b00720c */ /* 0x004fe20004f25670 */
[----:B------:R-:W-:Y:S01]  /*05b0*/  ULDC UR4, c[0x0][0x154] ;  /* 0x0000550000047ab9 */ /* 0x000fe20000000800 */
[----:B------:R-:W-:Y:S01]  /*05c0*/  LEA.HI R11, R9, R0, RZ, 0x2 ;  /* 0x00000000090b7211 */ /* 0x000fe200078f10ff */
[----:B------:R-:W-:Y:S01]  /*05d0*/  VOTEU.ALL UP1, P0 ;  /* 0x00000000003f7886 */ /* 0x000fe20000020000 */
[----:B------:R-:W-:Y:S01]  /*05e0*/  SHF.R.S32.HI R9, RZ, 0x1f, R2 ;  /* 0x0000001fff097819 */ /* 0x000fe20000011402 */
[----:B------:R-:W1:Y:S01]  /*05f0*/  F2I.U32.TRUNC.NTZ R12, R12 ;  /* 0x0000000c000c7305 */ /* 0x000e62000020f000 */
[----:B------:R-:W-:Y:S01]  /*0600*/  LOP3.LUT R11, R11, 0xfffffffc, RZ, 0xc0, !PT ;  /* 0xfffffffc0b0b7812 */ /* 0x000fe200078ec0ff */
[----:B------:R-:W-:Y:S01]  /*0610*/  VOTEU.ALL UP0, P0 ;  /* 0x00000000003f7886 */ /* 0x000fe20000000000 */
[----:B------:R-:W-:Y:S01]  /*0620*/  LEA.HI R9, R9, R2, RZ, 0x2 ;  /* 0x0000000209097211 */ /* 0x000fe200078f10ff */
[----:B------:R-:W2:Y:S01]  /*0630*/  @!UP1 S2UR UR7, SR_CgaCtaId ;  /* 0x00000000000799c3 */ /* 0x000ea20000008800 */
[----:B----4-:R-:W-:Y:S01]  /*0640*/  ISETP.EQ.U32.AND P2, PT, R14, 0x1, PT ;  /* 0x000000010e00780c */ /* 0x010fe20003f42070 */
[----:B------:R-:W-:Y:S01]  /*0650*/  IMAD.IADD R11, R0, 0x1, -R11 ;  /* 0x00000001000b7824 */ /* 0x000fe200078e0a0b */
[----:B------:R-:W-:Y:S01]  /*0660*/  LOP3.LUT R9, R9, 0xfffffffc, RZ, 0xc0, !PT ;  /* 0xfffffffc09097812 */ /* 0x000fe200078ec0ff */
[----:B------:R-:W-:Y:S01]  /*0670*/  VOTEU.ALL UP2, P1 ;  /* 0x00000000003f7886 */ /* 0x000fe20000840000 */
[----:B------:R-:W-:Y:S01]  /*0680*/  @!UP1 UMOV UR6, 0x400 ;  /* 0x0000040000069882 */ /* 0x000fe20000000000 */
[----:B------:R-:W-:Y:S01]  /*0690*/  IMAD R8, R8, 0x4, R11 ;  /* 0x0000000408087824 */ /* 0x000fe200078e020b */
[----:B------:R-:W-:Y:S01]  /*06a0*/  VOTEU.ALL UP3, P1 ;  /* 0x00000000003f7886 */ /* 0x000fe20000860000 */
[----:B------:R-:W-:Y:S01]  /*06b0*/  IMAD.IADD R14, R2, 0x1, -R9 ;  /* 0x00000001020e7824 */ /* 0x000fe200078e0a09 */
[----:B---3--:R-:W-:Y:S01]  /*06c0*/  I2FP.F32.U32 R2, R6 ;  /* 0x0000000600027245 */ /* 0x008fe20000201000 */
[----:B------:R-:W3:Y:S01]  /*06d0*/  @!UP2 S2UR UR10, SR_CgaCtaId ;  /* 0x00000000000aa9c3 */ /* 0x000ee20000008800 */
[----:B------:R-:W-:Y:S01]  /*06e0*/  LEA.HI R0, R8, R8, RZ, 0x1 ;  /* 0x0000000808007211 */ /* 0x000fe200078f08ff */
[----:B-1----:R-:W-:Y:S01]  /*06f0*/  IMAD.MOV R12, RZ, RZ, -R12 ;  /* 0x000000ffff0c7224 */ /* 0x002fe200078e0a0c */
[----:B------:R-:W-:Y:S01]  /*0700*/  @!UP2 UMOV UR9, 0x400 ;  /* 0x000004000009a882 */ /* 0x000fe20000000000 */
[----:B------:R-:W-:Y:S01]  /*0710*/  FMUL R2, R2, UR4 ;  /* 0x0000000402027c20 */ /* 0x000fe20008400000 */
[----:B------:R-:W-:Y:S01]  /*0720*/  LOP3.LUT R11, R0, 0xfffffffe, RZ, 0xc0, !PT ;  /* 0xfffffffe000b7812 */ /* 0x000fe200078ec0ff */
[----:B------:R-:W-:Y:S01]  /*0730*/  IMAD R20, R15, R12, UR12 ;  /* 0x0000000c0f147e24 */ /* 0x000fe2000f8e020c */
[----:B------:R-:W-:Y:S01]  /*0740*/  UMOV UR4, 0x20 ;  /* 0x0000002000047882 */ /* 0x000fe20000000000 */
[----:B------:R-:W-:Y:S01]  /*0750*/  IMAD.SHL.U32 R9, R8, 0x4, RZ ;  /* 0x0000000408097824 */ /* 0x000fe200078e00ff */
[----:B------:R-:W-:-:S04]  /*0760*/  @!UP1 UIADD3 UR4, -UR4, 0x100000, URZ ;  /* 0x0010000004049890 */ /* 0x000fc8000fffe13f */
[----:B------:R-:W-:Y:S02]  /*0770*/  @!UP1 USHF.L.U32 UR5, UR4, 0xb, URZ ;  /* 0x0000000b04059899 */ /* 0x000fe4000800063f */
[----:B------:R-:W-:Y:S01]  /*0780*/  @!UP1 USHF.L.U32 UR4, UR4, 0x1, URZ ;  /* 0x0000000104049899 */ /* 0x000fe2000800063f */
[C---:B------:R-:W-:Y:S01]  /*0790*/  IMAD.IADD R11, R8.reuse, 0x1, -R11 ;  /* 0x00000001080b7824 */ /* 0x040fe200078e0a0b */
[----:B------:R-:W1:Y:S01]  /*07a0*/  F2I.U32.TRUNC.NTZ R2, R2 ;  /* 0x0000000200027305 */ /* 0x000e62000020f000 */
[----:B------:R-:W-:Y:S01]  /*07b0*/  VOTEU.ALL UP4, P1 ;  /* 0x00000000003f7886 */ /* 0x000fe20000880000 */
[----:B------:R-:W-:Y:S01]  /*07c0*/  LOP3.LUT R88, R8, 0xc, R9, 0x78, !PT ;  /* 0x0000000c08587812 */ /* 0x000fe200078e7809 */
[----:B--2---:R-:W-:Y:S01]  /*07d0*/  @!UP1 ULEA UR8, UR7, UR6, 0x18 ;  /* 0x0000000607089291 */ /* 0x004fe2000f8ec03f */
[----:B------:R-:W-:Y:S01]  /*07e0*/  ISETP.NE.AND P3, PT, R11, R20, PT ;  /* 0x000000140b00720c */ /* 0x000fe20003f65270 */
[----:B------:R-:W-:-:S04]  /*07f0*/  @!UP2 UIADD3 UR6, -UR11, 0x100000, URZ ;  /* 0x001000000b06a890 */ /* 0x000fc8000fffe13f */
[----:B------:R-:W-:Y:S02]  /*0800*/  @!UP2 USHF.L.U32 UR7, UR6, 0xb, URZ ;  /* 0x0000000b0607a899 */ /* 0x000fe4000800063f */
[----:B------:R-:W-:Y:S01]  /*0810*/  @!UP2 USHF.L.U32 UR6, UR6, 0x1, URZ ;  /* 0x000000010606a899 */ /* 0x000fe2000800063f */
[----:B------:R-:W-:Y:S01]  /*0820*/  ISETP.GE.U32.AND P6, PT, R33, 0x2, PT ;  /* 0x000000022100780c */ /* 0x000fe20003fc6070 */
[----:B------:R-:W-:Y:S01]  /*0830*/  VOTEU.ALL UP5, P1 ;  /* 0x00000000003f7886 */ /* 0x000fe200008a0000 */
[----:B------:R-:W-:Y:S01]  /*0840*/  VOTEU.ALL UP1, P0 ;  /* 0x00000000003f7886 */ /* 0x000fe20000020000 */
[----:B------:R-:W-:Y:S02]  /*0850*/  LOP3.LUT P0, RZ, R4, 0x7, RZ, 0xc0, !PT ;  /* 0x0000000704ff7812 */ /* 0x000fe4000780c0ff */
[----:B------:R-:W-:Y:S01]  /*0860*/  R2UR UR43, R16 ;  /* 0x00000000102b72ca */ /* 0x000fe200000e0000 */
[----:B---3--:R-:W-:Y:S01]  /*0870*/  @!UP2 ULEA UR9, UR10, UR9, 0x18 ;  /* 0x000000090a09a291 */ /* 0x008fe2000f8ec03f */
[C---:B------:R-:W-:Y:S01]  /*0880*/  ISETP.LT.U32.AND P0, PT, R88.reuse, 0x2, !P0 ;  /* 0x000000025800780c */ /* 0x040fe20004701070 */
[----:B-1----:R-:W-:Y:S01]  /*0890*/  IMAD.MOV R24, RZ, RZ, -R2 ;  /* 0x000000ffff187224 */ /* 0x002fe200078e0a02 */
[----:B------:R-:W-:Y:S01]  /*08a0*/  VOTEU.ALL UP2, P1 ;  /* 0x00000000003f7886 */ /* 0x000fe20000840000 */
[----:B------:R-:W-:Y:S01]  /*08b0*/  @P3 LEA.HI R0, R88, R88, RZ, 0x1 ;  /* 0x0000005858003211 */ /* 0x000fe200078f08ff */
[----:B------:R-:W1:Y:S02]  /*08c0*/  FENCE.VIEW.ASYNC.S ;  /* 0x00000000000073c6 */ /* 0x000e640000000000 */
[----:B-1----:R1:W2:Y:S01]  /*08d0*/  @!UP0 SYNCS.EXCH.64 URZ, [UR8+0xc0], UR4 ;  /* 0x0000c004083f85b2 */ /* 0x0022a20008000100 */
[----:B------:R-:W-:Y:S01]  /*08e0*/  ISETP.NE.AND P1, PT, R14, 0x3, PT ;  /* 0x000000030e00780c */ /* 0x000fe20003f25270 */
[----:B0-----:R-:W-:Y:S01]  /*08f0*/  IMAD R9, R21, R24, R6 ;  /* 0x0000001815097224 */ /* 0x001fe200078e0206 */
[----:B------:R-:W-:-:S02]  /*0900*/  @P3 SHF.R.S32.HI R0, RZ, 0x1, R0 ;  /* 0x00000001ff003819 */ /* 0x000fc40000011400 */
[----:B------:R-:W-:Y:S02]  /*0910*/  ISETP.EQ.OR P1, PT, R14, RZ, !P1 ;  /* 0x000000ff0e00720c */ /* 0x000fe40004f22670 */
[----:B------:R-:W-:Y:S02]  /*0920*/  @P3 ISETP.NE.AND P5, PT, R0, R9, PT ;  /* 0x000000090000320c */ /* 0x000fe40003fa5270 */
[----:B------:R-:W-:Y:S02]  /*0930*/  ISETP.EQ.AND P1, PT, R10, RZ, P1 ;  /* 0x000000ff0a00720c */ /* 0x000fe40000f22270 */
[----:B------:R-:W-:Y:S02]  /*0940*/  SEL R0, RZ, 0x1, !P0 ;  /* 0x00000001ff007807 */ /* 0x000fe40004000000 */
[----:B------:R-:W-:Y:S02]  /*0950*/  @P3 SEL R89, RZ, 0x1, P5 ;  /* 0x00000001ff593807 */ /* 0x000fe40002800000 */
[----:B------:R-:W-:Y:S01]  /*0960*/  SEL R23, RZ, 0x1, !P1 ;  /* 0x00000001ff177807 */ /* 0x000fe20004800000 */
[----:B------:R1:W0:Y:S01]  /*0970*/  @!UP1 SYNCS.EXCH.64 URZ, [UR8+0xc8], UR4 ;  /* 0x0000c804083f95b2 */ /* 0x0002220008000100 */
[----:B------:R-:W-:Y:S01]  /*0980*/  NOP ;  /* 0x0000000000007918 */ /* 0x000fe20000000000 */
[----:B------:R-:W-:-:S02]  /*0990*/  LOP3.LUT R89, R89, R0, RZ, 0xc0, !PT ;  /* 0x0000000059597212 */ /* 0x000fc400078ec0ff */
[----:B------:R-:W-:Y:S01]  /*09a0*/  SEL R23, R23, 0x2, P6 ;  /* 0x0000000217177807 */ /* 0x000fe20003000000 */
[----:B------:R1:W3:Y:S01]  /*09b0*/  @!UP2 SYNCS.EXCH.64 URZ, [UR9+0xa0], UR6 ;  /* 0x0000a006093fa5b2 */ /* 0x0002e20008000100 */
[----:B------:R1:W4:Y:S01]  /*09c0*/  @!UP3 SYNCS.EXCH.64 URZ, [UR9+0xa8], UR6 ;  /* 0x0000a806093fb5b2 */ /* 0x0003220008000100 */
[----:B------:R1:W0:Y:S01]  /*09d0*/  @!UP4 SYNCS.EXCH.64 URZ, [UR9+0xb0], UR6 ;  /* 0x0000b006093fc5b2 */ /* 0x0002220008000100 */
[----:B------:R1:W0:Y:S01]  /*09e0*/  @!UP5 SYNCS.EXCH.64 URZ, [UR9+0xb8], UR6 ;  /* 0x0000b806093fd5b2 */ /* 0x0002220008000100 */
[----:B------:R-:W-:Y:S01]  /*09f0*/  NOP ;  /* 0x0000000000007918 */ /* 0x000fe20000000000 */
[----:B-12---:R-:W-:Y:S05]  /*0a00*/  @!P2 BRA `(.L_x_4) ;  /* 0x000000000008a947 */ /* 0x006fea0003800000 */
[----:B0--34-:R-:W-:Y:S01]  /*0a10*/  UCGABAR_ARV ;  /* 0x00000000000079c7 */ /* 0x019fe20008000000 */
[----:B------:R-:W-:Y:S05]  /*0a20*/  BRA `(.L_x_5) ;  /* 0x0000000000047947 */ /* 0x000fea0003800000 */
.L_x_4:
[----:B0--34-:R-:W-:Y:S01]  /*0a30*/  NOP ;  /* 0x0000000000007918 */ /* 0x019fe20000000000 */
.L_x_5:
[----:B------:R-:W-:Y:S01]  /*0a40*/  ULDC.64 UR4, c[0x0][0x598] ;  /* 0x0001660000047ab9 */ /* 0x000fe20000000a00 */
[----:B------:R-:W-:Y:S01]  /*0a50*/  ULDC.64 UR36, c[0x0][0x208] ;  /* 0x0000820000247ab9 */ /* 0x000fe20000000a00 */
[----:B------:R-:W-:-:S04]  /*0a60*/  ISETP.NE.U32.AND P0, PT, RZ, UR4, PT ;  /* 0x00000004ff007c0c */ /* 0x000fc8000bf05070 */
[----:B------:R-:W-:-:S13]  /*0a70*/  ISETP.NE.AND.EX P0, PT, RZ, UR5, PT, P0 ;  /* 0x00000005ff007c0c */ /* 0x000fda000bf05300 */
[----:B------:R-:W-:Y:S05]  /*0a80*/  @!P0 BRA `(.L_x_6) ;  /* 0x00000000001c8947 */ /* 0x000fea0003800000 */
[----:B------:R-:W0:Y:S02]  /*0a90*/  LDC.64 R8, c[0x0][0x598] ;  /* 0x00016600ff087b82 */ /* 0x000e240000000a00 */
[----:B0-----:R-:W2:Y:S02]  /*0aa0*/  LDG.E.64 R8, desc[UR36][R8.64] ;  /* 0x0000002408087981 */ /* 0x001ea4000c1e1b00 */
[----:B--2---:R-:W-:-:S04]  /*0ab0*/  ISETP.NE.U32.AND P0, PT, R8, RZ, PT ;  /* 0x000000ff0800720c */ /* 0x004fc80003f05070 */
[----:B------:R-:W-:-:S13]  /*0ac0*/  ISETP.NE.AND.EX P0, PT, R9, RZ, PT, P0 ;  /* 0x000000ff0900720c */ /* 0x000fda0003f05300 */
[----:B------:R-:W-:Y:S05]  /*0ad0*/  @!P0 BRA `(.L_x_6) ;  /* 0x0000000000088947 */ /* 0x000fea0003800000 */
[----:B------:R0:W5:Y:S01]  /*0ae0*/  LD.E R90, desc[UR36][R8.64] ;  /* 0x00000024085a7980 */ /* 0x000162000c101900 */
[----:B------:R-:W-:Y:S05]  /*0af0*/  BRA `(.L_x_7) ;  /* 0x0000000000247947 */ /* 0x000fea0003800000 */
.L_x_6:
[----:B------:R-:W-:Y:S02]  /*0b00*/  ULDC.64 UR4, c[0x0][0x588] ;  /* 0x0001620000047ab9 */ /* 0x000fe40000000a00 */
[----:B------:R-:W-:-:S04]  /*0b10*/  ISETP.NE.U32.AND P0, PT, RZ, UR4, PT ;  /* 0x00000004ff007c0c */ /* 0x000fc8000bf05070 */
[----:B------:R-:W-:-:S13]  /*0b20*/  ISETP.NE.AND.EX P0, PT, RZ, UR5, PT, P0 ;  /* 0x00000005ff007c0c */ /* 0x000fda000bf05300 */
[----:B------:R-:W-:Y:S05]  /*0b30*/  @!P0 BRA `(.L_x_8) ;  /* 0x00000000000c8947 */ /* 0x000fea0003800000 */
[----:B------:R-:W0:Y:S02]  /*0b40*/  LDC.64 R90, c[0x0][0x588] ;  /* 0x00016200ff5a7b82 */ /* 0x000e240000000a00 */
[----:B0-----:R1:W5:Y:S01]  /*0b50*/  LDG.E R90, desc[UR36][R90.64] ;  /* 0x000000245a5a7981 */ /* 0x001362000c1e1900 */
[----:B------:R-:W-:Y:S05]  /*0b60*/  BRA `(.L_x_7) ;  /* 0x0000000000087947 */ /* 0x000fea0003800000 */
.L_x_8:
[----:B------:R-:W-:Y:S02]  /*0b70*/  ULDC UR4, c[0x0][0x580] ;  /* 0x0001600000047ab9 */ /* 0x000fe40000000800 */
[----:B------:R-:W-:-:S07]  /*0b80*/  IMAD.U32 R90, RZ, RZ, UR4 ;  /* 0x00000004ff5a7e24 */ /* 0x000fce000f8e00ff */
.L_x_7:
[----:B------:R-:W-:Y:S02]  /*0b90*/  ULDC.64 UR4, c[0x0][0x5a0] ;  /* 0x0001680000047ab9 */ /* 0x000fe40000000a00 */
[----:B------:R-:W-:-:S04]  /*0ba0*/  ISETP.NE.U32.AND P0, PT, RZ, UR4, PT ;  /* 0x00000004ff007c0c */ /* 0x000fc8000bf05070 */
[----:B------:R-:W-:-:S13]  /*0bb0*/  ISETP.NE.AND.EX P0, PT, RZ, UR5, PT, P0 ;  /* 0x00000005ff007c0c */ /* 0x000fda000bf05300 */
[----:B------:R-:W-:Y:S05]  /*0bc0*/  @!P0 BRA `(.L_x_9) ;  /* 0x00000000001c8947 */ /* 0x000fea0003800000 */
[----:B0-----:R-:W0:Y:S02]  /*0bd0*/  LDC.64 R8, c[0x0][0x5a0] ;  /* 0x00016800ff087b82 */ /* 0x001e240000000a00 */
[----:B0-----:R-:W2:Y:S02]  /*0be0*/  LDG.E.64 R8, desc[UR36][R8.64] ;  /* 0x0000002408087981 */ /* 0x001ea4000c1e1b00 */
[----:B--2---:R-:W-:-:S04]  /*0bf0*/  ISETP.NE.U32.AND P0, PT, R8, RZ, PT ;  /* 0x000000ff0800720c */ /* 0x004fc80003f05070 */
[----:B------:R-:W-:-:S13]  /*0c00*/  ISETP.NE.AND.EX P0, PT, R9, RZ, PT, P0 ;  /* 0x000000ff0900720c */ /* 0x000fda0003f05300 */
[----:B------:R-:W-:Y:S05]  /*0c10*/  @!P0 BRA `(.L_x_9) ;  /* 0x0000000000088947 */ /* 0x000fea0003800000 */
[----:B-1----:R0:W5:Y:S01]  /*0c20*/  LD.E R91, desc[UR36][R8.64] ;  /* 0x00000024085b7980 */ /* 0x002162000c101900 */
[----:B------:R-:W-:Y:S05]  /*0c30*/  BRA `(.L_x_10) ;  /* 0x0000000000247947 */ /* 0x000fea0003800000 */
.L_x_9:
[----:B------:R-:W-:Y:S02]  /*0c40*/  ULDC.64 UR4, c[0x0][0x590] ;  /* 0x0001640000047ab9 */ /* 0x000fe40000000a00 */
[----:B------:R-:W-:-:S04]  /*0c50*/  ISETP.NE.U32.AND P0, PT, RZ, UR4, PT ;  /* 0x00000004ff007c0c */ /* 0x000fc8000bf05070 */
[----:B------:R-:W-:-:S13]  /*0c60*/  ISETP.NE.AND.EX P0, PT, RZ, UR5, PT, P0 ;  /* 0x00000005ff007c0c */ /* 0x000fda000bf05300 */
[----:B------:R-:W-:Y:S05]  /*0c70*/  @!P0 BRA `(.L_x_11) ;  /* 0x00000000000c8947 */ /* 0x000fea0003800000 */
[----:B0-----:R-:W1:Y:S02]  /*0c80*/  LDC.64 R8, c[0x0][0x590] ;  /* 0x00016400ff087b82 */ /* 0x001e640000000a00 */
[----:B-1----:R1:W5:Y:S01]  /*0c90*/  LDG.E R91, desc[UR36][R8.64] ;  /* 0x00000024085b7981 */ /* 0x002362000c1e1900 */
[----:B------:R-:W-:Y:S05]  /*0ca0*/  BRA `(.L_x_10) ;  /* 0x0000000000087947 */ /* 0x000fea0003800000 */
.L_x_11:
[----:B------:R-:W-:Y:S02]  /*0cb0*/  ULDC UR4, c[0x0][0x584] ;  /* 0x0001610000047ab9 */ /* 0x000fe40000000800 */
[----:B-1----:R-:W-:-:S07]  /*0cc0*/  IMAD.U32 R91, RZ, RZ, UR4 ;  /* 0x00000004ff5b7e24 */ /* 0x002fce000f8e00ff */
.L_x_10:
[----:B------:R-:W2:Y:S01]  /*0cd0*/  LDC R2, c[0x0][0x65c] ;  /* 0x00019700ff027b82 */ /* 0x000ea20000000800 */
[----:B------:R-:W-:Y:S01]  /*0ce0*/  ULDC UR6, c[0x0][0x28c] ;  /* 0x0000a30000067ab9 */ /* 0x000fe20000000800 */
[----:B------:R-:W-:Y:S01]  /*0cf0*/  ISETP.NE.AND P0, PT, R10, 0x2, PT ;  /* 0x000000020a00780c */ /* 0x000fe20003f05270 */
[----:B------:R-:W-:Y:S01]  /*0d00*/  UIADD3 UR6, UR6, 0x7f, URZ ;  /* 0x0000007f06067890 */ /* 0x000fe2000fffe03f */
[----:B01----:R-:W-:Y:S01]  /*0d10*/  IMAD.U32 R8, RZ, RZ, UR12 ;  /* 0x0000000cff087e24 */ /* 0x003fe2000f8e00ff */
[----:B------:R-:W-:Y:S01]  /*0d20*/  UMOV UR38, URZ ;  /* 0x0000003f00267c82 */ /* 0x000fe20008000000 */
[----:B------:R-:W-:Y:S01]  /*0d30*/  UMOV UR39, URZ ;  /* 0x0000003f00277c82 */ /* 0x000fe20008000000 */
[----:B------:R-:W-:Y:S01]  /*0d40*/  USHF.R.S32.HI UR7, URZ, 0x1f, UR6 ;  /* 0x0000001f3f077899 */ /* 0x000fe20008011406 */
[----:B------:R-:W-:-:S03]  /*0d50*/  ULDC.64 UR8, c[0x0][0x650] ;  /* 0x0001940000087ab9 */ /* 0x000fc60000000a00 */
[----:B------:R-:W-:-:S04]  /*0d60*/  ULEA.HI UR7, UR7, UR6, URZ, 0x7 ;  /* 0x0000000607077291 */ /* 0x000fc8000f8f383f */
[----:B------:R-:W-:Y:S01]  /*0d70*/  USHF.R.S32.HI UR40, URZ, 0x7, UR7 ;  /* 0x000000073f287899 */ /* 0x000fe20008011407 */
[----:B--2---:R-:W-:-:S13]  /*0d80*/  ISETP.NE.AND P1, PT, R2, 0x1, PT ;  /* 0x000000010200780c */ /* 0x004fda0003f25270 */
[----:B------:R-:W0:Y:S01]  /*0d90*/  @P1 LDC R17, c[0x0][0x10] ;  /* 0x00000400ff111b82 */ /* 0x000e220000000800 */
[----:B------:R-:W-:Y:S02]  /*0da0*/  @P1 IMAD.MOV.U32 R7, RZ, RZ, RZ ;  /* 0x000000ffff071224 */ /* 0x000fe400078e00ff */
[----:B------:R-:W-:-:S05]  /*0db0*/  @P1 IMAD.MOV.U32 R9, RZ, RZ, RZ ;  /* 0x000000ffff091224 */ /* 0x000fca00078e00ff */
[----:B------:R-:W1:Y:S01]  /*0dc0*/  @!P1 LDC R11, c[0x0][0xc] ;  /* 0x00000300ff0b9b82 */ /* 0x000e620000000800 */
[----:B------:R-:W-:Y:S01]  /*0dd0*/  ULDC UR4, c[0x0][0xc] ;  /* 0x0000030000047ab9 */ /* 0x000fe20000000800 */
[----:B------:R-:W-:Y:S02]  /*0de0*/  ULDC UR5, c[0x0][0x10] ;  /* 0x0000040000057ab9 */ /* 0x000fe40000000800 */
[----:B------:R-:W-:-:S04]  /*0df0*/  UIMAD.WIDE.U32 UR4, UR4, UR5, URZ ;  /* 0x00000005040472a5 */ /* 0x000fc8000f8e003f */
[----:B------:R-:W2:Y:S01]  /*0e00*/  LDC R0, c[0x0][0x14] ;  /* 0x00000500ff007b82 */ /* 0x000ea20000000800 */
[----:B0-----:R-:W-:-:S04]  /*0e10*/  @P1 IMAD.WIDE.U32 R16, R17, UR12, R6 ;  /* 0x0000000c11101c25 */ /* 0x001fc8000f8e0006 */
[----:B------:R-:W-:Y:S02]  /*0e20*/  @P1 IMAD.IADD R17, R17, 0x1, R9 ;  /* 0x0000000111111824 */ /* 0x000fe400078e0209 */
[----:B------:R-:W-:Y:S02]  /*0e30*/  IMAD.MOV.U32 R9, RZ, RZ, RZ ;  /* 0x000000ffff097224 */ /* 0x000fe400078e00ff */
[----:B-1----:R-:W-:-:S04]  /*0e40*/  @!P1 IMAD.WIDE.U32 R8, R6, R11, R8 ;  /* 0x0000000b06089225 */ /* 0x002fc800078e0008 */
[----:B------:R-:W-:Y:S02]  /*0e50*/  @!P1 IMAD.MOV.U32 R16, RZ, RZ, R8 ;  /* 0x000000ffff109224 */ /* 0x000fe400078e0008 */
[----:B--2---:R-:W-:-:S04]  /*0e60*/  IMAD.WIDE.U32 R12, R0, UR4, RZ ;  /* 0x00000004000c7c25 */ /* 0x004fc8000f8e00ff */
[----:B------:R-:W-:Y:S01]  /*0e70*/  IMAD R10, R0, UR5, RZ ;  /* 0x00000005000a7c24 */ /* 0x000fe2000f8e02ff */
[----:B------:R0:W-:Y:S01]  /*0e80*/  STL.64 [R1], R12 ;  /* 0x0000000c01007387 */ /* 0x0001e20000100a00 */
[----:B------:R-:W-:Y:S02]  /*0e90*/  @!P1 IMAD.MOV.U32 R17, RZ, RZ, R9 ;  /* 0x000000ffff119224 */ /* 0x000fe400078e0009 */
[----:B------:R-:W-:Y:S01]  /*0ea0*/  IMAD.IADD R0, R13, 0x1, R10 ;  /* 0x000000010d007824 */ /* 0x000fe200078e020a */
[----:B------:R-:W-:Y:S06]  /*0eb0*/  @P0 BRA `(.L_x_12) ;  /* 0x0000000000200947 */ /* 0x000fec0003800000 */
[----:B------:R-:W-:Y:S01]  /*0ec0*/  UISETP.GE.U32.AND UP0, UPT, UR40, 0x9, UPT ;  /* 0x000000092800788c */ /* 0x000fe2000bf06070 */
[----:B------:R-:W-:Y:S01]  /*0ed0*/  IADD3 R16, P0, R16, R12, RZ ;  /* 0x0000000c10107210 */ /* 0x000fe20007f1e0ff */
[----:B------:R-:W-:Y:S01]  /*0ee0*/  UIMAD.WIDE.U32 UR4, UR40, 0x38e38e39, URZ ;  /* 0x38e38e39280478a5 */ /* 0x000fe2000f8e003f */
[----:B------:R-:W-:-:S03]  /*0ef0*/  UMOV UR39, URZ ;  /* 0x0000003f00277c82 */ /* 0x000fc60008000000 */
[----:B------:R-:W-:Y:S01]  /*0f00*/  USHF.R.U32.HI UR4, URZ, 0x1, UR5 ;  /* 0x000000013f047899 */ /* 0x000fe20008011605 */
[----:B------:R-:W-:-:S03]  /*0f10*/  IMAD.X R17, R0, 0x1, R17, P0 ;  /* 0x0000000100117824 */ /* 0x000fc600000e0611 */
[----:B------:R-:W-:Y:S02]  /*0f20*/  UIMAD UR38, UR4, -0x9, UR40 ;  /* 0xfffffff7042678a4 */ /* 0x000fe4000f8e0228 */
[----:B------:R-:W-:-:S12]  /*0f30*/  @UP0 ULOP3.LUT UR39, UR4, 0x1, URZ, 0xc0, !UPT ;  /* 0x0000000104270892 */ /* 0x000fd8000f8ec03f */
.L_x_12:
[----:B------:R-:W-:Y:S01]  /*0f40*/  ISETP.GE.U32.AND P0, PT, R16, UR8, PT ;  /* 0x0000000810007c0c */ /* 0x000fe2000bf06070 */
[----:B------:R-:W-:Y:S01]  /*0f50*/  IMAD.MOV.U32 R22, RZ, RZ, -0x1 ;  /* 0xffffffffff167424 */ /* 0x000fe200078e00ff */
[----:B------:R-:W-:Y:S01]  /*0f60*/  PRMT R8, RZ, 0x7610, R8 ;  /* 0x00007610ff087816 */ /* 0x000fe20000000008 */
[----:B------:R-:W-:Y:S01]  /*0f70*/  IMAD.MOV.U32 R19, RZ, RZ, -0x1 ;  /* 0xffffffffff137424 */ /* 0x000fe200078e00ff */
[----:B------:R-:W-:Y:S01]  /*0f80*/  ISETP.GE.U32.AND.EX P0, PT, R17, UR9, PT, P0 ;  /* 0x0000000911007c0c */ /* 0x000fe2000bf06100 */
[----:B------:R-:W-:-:S12]  /*0f90*/  IMAD.MOV.U32 R18, RZ, RZ, -0x1 ;  /* 0xffffffffff127424 */ /* 0x000fd800078e00ff */
[----:B------:R-:W-:Y:S05]  /*0fa0*/  @P0 BRA `(.L_x_13) ;  /* 0x0000000400240947 */ /* 0x000fea0003800000 */
[----:B------:R-:W1:Y:S01]  /*0fb0*/  LDC.64 R18, c[0x0][0x628] ;  /* 0x00018a00ff127b82 */ /* 0x000e620000000a00 */
[----:B------:R-:W-:Y:S02]  /*0fc0*/  IMAD.MOV.U32 R8, RZ, RZ, R16 ;  /* 0x000000ffff087224 */ /* 0x000fe400078e0010 */
[----:B------:R-:W-:-:S05]  /*0fd0*/  IMAD.MOV.U32 R9, RZ, RZ, R17 ;  /* 0x000000ffff097224 */ /* 0x000fca00078e0011 */
[----:B------:R-:W2:Y:S08]  /*0fe0*/  LDC R22, c[0x0][0x630] ;  /* 0x00018c00ff167b82 */ /* 0x000eb00000000800 */
[----:B------:R-:W3:Y:S01]  /*0ff0*/  LDC.64 R26, c[0x0][0x620] ;  /* 0x00018800ff1a7b82 */ /* 0x000ee20000000a00 */
[----:B-1----:R-:W-:-:S04]  /*1000*/  ISETP.NE.U32.AND P0, PT, R18, RZ, PT ;  /* 0x000000ff1200720c */ /* 0x002fc80003f05070 */
[----:B------:R-:W-:-:S13]  /*1010*/  ISETP.NE.AND.EX P0, PT, R19, RZ, PT, P0 ;  /* 0x000000ff1300720c */ /* 0x000fda0003f05300 */
[----:B--23--:R-:W-:Y:S05]  /*1020*/  @!P0 BRA `(.L_x_14) ;  /* 0x0000000000288947 */ /* 0x00cfea0003800000 */
[----:B0-----:R-:W0:Y:S02]  /*1030*/  LDC R13, c[0x0][0x634] ;  /* 0x00018d00ff0d7b82 */ /* 0x001e240000000800 */
[----:B0-----:R-:W-:-:S05]  /*1040*/  IADD3 R13, P0, R16, R13, RZ ;  /* 0x0000000d100d7210 */ /* 0x001fca0007f1e0ff */
[----:B------:R-:W-:-:S04]  /*1050*/  IMAD.X R15, RZ, RZ, R17, P0 ;  /* 0x000000ffff0f7224 */ /* 0x000fc800000e0611 */
[----:B------:R-:W-:-:S04]  /*1060*/  IMAD.WIDE.U32 R8, R15, R18, RZ ;  /* 0x000000120f087225 */ /* 0x000fc800078e00ff */
[----:B------:R-:W-:-:S04]  /*1070*/  IMAD.WIDE.U32 R10, P0, R13, R19, R8 ;  /* 0x000000130d0a7225 */ /* 0x000fc80007800008 */
[----:B------:R-:W-:-:S04]  /*1080*/  IMAD.WIDE.U32 R8, R13, R18, RZ ;  /* 0x000000120d087225 */ /* 0x000fc800078e00ff */
[----:B------:R-:W-:Y:S01]  /*1090*/  IMAD.X R13, RZ, RZ, RZ, P0 ;  /* 0x000000ffff0d7224 */ /* 0x000fe200000e06ff */
[----:B------:R-:W-:Y:S01]  /*10a0*/  IADD3 RZ, P0, R9, R10, RZ ;  /* 0x0000000a09ff7210 */ /* 0x000fe20007f1e0ff */
[----:B------:R-:W-:-:S04]  /*10b0*/  IMAD.MOV.U32 R12, RZ, RZ, R11 ;  /* 0x000000ffff0c7224 */ /* 0x000fc800078e000b */
[----:B------:R-:W-:-:S08]  /*10c0*/  IMAD.WIDE.U32.X R8, R15, R19, R12, P0 ;  /* 0x000000130f087225 */ /* 0x000fd000000e040c */
.L_x_14:
[----:B------:R-:W1:Y:S01]  /*10d0*/  LDC.64 R28, c[0x0][0x640] ;  /* 0x00019000ff1c7b82 */ /* 0x000e620000000a00 */
[-CC-:B------:R-:W-:Y:S01]  /*10e0*/  SHF.R.U64 R32, R8, R22.reuse, R9.reuse ;  /* 0x0000001608207219 */ /* 0x180fe20000001209 */
[----:B------:R-:W-:Y:S01]  /*10f0*/  IMAD.MOV.U32 R31, RZ, RZ, 0x1 ;  /* 0x00000001ff1f7424 */ /* 0x000fe200078e00ff */
[----:B------:R-:W-:Y:S02]  /*1100*/  SHF.R.U32.HI R8, RZ, R22, R9 ;  /* 0x00000016ff087219 */ /* 0x000fe40000011609 */
[----:B------:R-:W-:-:S03]  /*1110*/  IADD3 R11, P0, RZ, -R32, RZ ;  /* 0x80000020ff0b7210 */ /* 0x000fc60007f1e0ff */
[----:B0-----:R-:W0:Y:S02]  /*1120*/  LDC R12, c[0x0][0x618] ;  /* 0x00018600ff0c7b82 */ /* 0x001e240000000800 */
[----:B------:R-:W-:-:S04]  /*1130*/  IMAD.X R9, RZ, RZ, ~R8, P0 ;  /* 0x000000ffff097224 */ /* 0x000fc800000e0e08 */
[-C--:B------:R-:W-:Y:S02]  /*1140*/  IMAD R10, R9, R26.reuse, RZ ;  /* 0x0000001a090a7224 */ /* 0x080fe400078e02ff */
[----:B------:R-:W2:Y:S01]  /*1150*/  LDC R13, c[0x0][0x608] ;  /* 0x00018200ff0d7b82 */ /* 0x000ea20000000800 */
[----:B------:R-:W-:-:S04]  /*1160*/  IMAD.WIDE.U32 R8, R11, R26, R16 ;  /* 0x0000001a0b087225 */ /* 0x000fc800078e0010 */
[----:B------:R-:W-:-:S03]  /*1170*/  IMAD R11, R11, R27, R10 ;  /* 0x0000001b0b0b7224 */ /* 0x000fc600078e020a */
[----:B------:R-:W3:Y:S01]  /*1180*/  LDC R18, c[0x0][0x658] ;  /* 0x00019600ff127b82 */ /* 0x000ee20000000800 */
[----:B------:R-:W-:Y:S01]  /*1190*/  IMAD.IADD R9, R9, 0x1, R11 ;  /* 0x0000000109097824 */ /* 0x000fe200078e020b */
[----:B-1----:R-:W-:Y:S01]  /*11a0*/  ISETP.NE.U32.AND P0, PT, R28, RZ, PT ;  /* 0x000000ff1c00720c */ /* 0x002fe20003f05070 */
[----:B------:R-:W-:-:S03]  /*11b0*/  IMAD.MOV.U32 R11, RZ, RZ, -0x1 ;  /* 0xffffffffff0b7424 */ /* 0x000fc600078e00ff */
[----:B------:R-:W-:Y:S02]  /*11c0*/  ISETP.NE.AND.EX P0, PT, R29, RZ, PT, P0 ;  /* 0x000000ff1d00720c */ /* 0x000fe40003f05300 */
[----:B------:R-:W1:Y:S01]  /*11d0*/  LDC R27, c[0x0][0x600] ;  /* 0x00018000ff1b7b82 */ /* 0x000e620000000800 */
[-CC-:B0-----:R-:W-:Y:S02]  /*11e0*/  SHF.R.U64 R25, R8, R12.reuse, R9.reuse ;  /* 0x0000000c08197219 */ /* 0x181fe40000001209 */
[----:B------:R-:W-:-:S05]  /*11f0*/  SHF.R.U32.HI R8, RZ, R12, R9 ;  /* 0x0000000cff087219 */ /* 0x000fca0000011609 */
[----:B------:R-:W0:Y:S01]  /*1200*/  LDC R22, c[0x0][0x648] ;  /* 0x00019200ff167b82 */ /* 0x000e220000000800 */
[-CC-:B--2---:R-:W-:Y:S02]  /*1210*/  SHF.R.U64 R34, R25, R13.reuse, R8.reuse ;  /* 0x0000000d19227219 */ /* 0x184fe40000001208 */
[----:B------:R-:W-:-:S05]  /*1220*/  SHF.R.U32.HI R9, RZ, R13, R8 ;  /* 0x0000000dff097219 */ /* 0x000fca0000011608 */
[----:B------:R-:W2:Y:S01]  /*1230*/  LDC R26, c[0x0][0x638] ;  /* 0x00018e00ff1a7b82 */ /* 0x000ea20000000800 */
[-C--:B---3--:R-:W-:Y:S02]  /*1240*/  SHF.L.U32 R8, R11, R18.reuse, RZ ;  /* 0x000000120b087219 */ /* 0x088fe400000006ff */
[--C-:B------:R-:W-:Y:S02]  /*1250*/  SHF.R.U64 R36, R34, R18, R9.reuse ;  /* 0x0000001222247219 */ /* 0x100fe40000001209 */
[----:B------:R-:W-:Y:S02]  /*1260*/  LOP3.LUT R15, RZ, R8, RZ, 0x33, !PT ;  /* 0x00000008ff0f7212 */ /* 0x000fe400078e33ff */
[----:B------:R-:W-:Y:S01]  /*1270*/  SHF.R.U32.HI R9, RZ, R18, R9 ;  /* 0x00000012ff097219 */ /* 0x000fe20000011609 */
[----:B------:R-:W3:Y:S01]  /*1280*/  LDC R30, c[0x0][0x610] ;  /* 0x00018400ff1e7b82 */ /* 0x000ee20000000800 */
[----:B------:R-:W-:Y:S01]  /*1290*/  IMAD.MOV.U32 R8, RZ, RZ, R36 ;  /* 0x000000ffff087224 */ /* 0x000fe200078e0024 */
[----:B------:R-:W-:Y:S06]  /*12a0*/  @!P0 BRA `(.L_x_15) ;  /* 0x0000000000288947 */ /* 0x000fec0003800000 */
[----:B------:R-:W4:Y:S02]  /*12b0*/  LDC R13, c[0x0][0x64c] ;  /* 0x00019300ff0d7b82 */ /* 0x000f240000000800 */
[----:B----4-:R-:W-:-:S05]  /*12c0*/  IADD3 R13, P0, R36, R13, RZ ;  /* 0x0000000d240d7210 */ /* 0x010fca0007f1e0ff */
        /* <DEDUP_REMOVED lines=8> */
.L_x_15:
[----:B0-----:R-:W-:Y:S01]  /*1350*/  SHF.R.U64 R9, R8, R22, R9 ;  /* 0x0000001608097219 */ /* 0x001fe20000001209 */
[----:B-1----:R-:W-:Y:S01]  /*1360*/  VIADD R10, R27, 0xffffffff ;  /* 0xffffffff1b0a7836 */ /* 0x002fe20000000000 */
[----:B------:R-:W-:Y:S01]  /*1370*/  SHF.L.U32 R7, R31, R18, RZ ;  /* 0x000000121f077219 */ /* 0x000fe200000006ff */
[----:B------:R-:W-:Y:S01]  /*1380*/  @P1 IMAD R20, R21, R24, R6 ;  /* 0x0000001815141224 */ /* 0x000fe200078e0206 */
[----:B------:R-:W-:Y:S01]  /*1390*/  LOP3.LUT R8, R34, R15, RZ, 0xc0, !PT ;  /* 0x0000000f22087212 */ /* 0x000fe200078ec0ff */
[----:B------:R-:W-:Y:S01]  /*13a0*/  IMAD.MOV R11, RZ, RZ, -R9 ;  /* 0x000000ffff0b7224 */ /* 0x000fe200078e0a09 */
[----:B------:R-:W-:Y:S01]  /*13b0*/  LOP3.LUT R10, R25, R10, RZ, 0xc0, !PT ;  /* 0x0000000a190a7212 */ /* 0x000fe200078ec0ff */
[----:B------:R-:W-:Y:S02]  /*13c0*/  IMAD.MOV.U32 R18, RZ, RZ, R32 ;  /* 0x000000ffff127224 */ /* 0x000fe400078e0020 */
[----:B------:R-:W-:Y:S02]  /*13d0*/  IMAD R7, R7, R9, R8 ;  /* 0x0000000907077224 */ /* 0x000fe400078e0208 */
[----:B--2---:R-:W-:-:S02]  /*13e0*/  IMAD R6, R11, R26, R36 ;  /* 0x0000001a0b067224 */ /* 0x004fc400078e0224 */
[----:B---3--:R-:W-:Y:S02]  /*13f0*/  IMAD R22, R7, R30, R20 ;  /* 0x0000001e07167224 */ /* 0x008fe400078e0214 */
[----:B------:R-:W-:Y:S02]  /*1400*/  IMAD R7, R6, R27, R10 ;  /* 0x0000001b06077224 */ /* 0x000fe400078e020a */
[----:B------:R-:W-:-:S03]  /*1410*/  IMAD.MOV.U32 R8, RZ, RZ, 0x1 ;  /* 0x00000001ff087424 */ /* 0x000fc600078e00ff */
[----:B------:R-:W-:Y:S02]  /*1420*/  SEL R19, R7, R22, !P1 ;  /* 0x0000001607137207 */ /* 0x000fe40004800000 */
[----:B------:R-:W-:-:S07]  /*1430*/  SEL R22, R22, R7, !P1 ;  /* 0x0000000716167207 */ /* 0x000fce0004800000 */
.L_x_13:
[----:B------:R-:W-:Y:S05]  /*1440*/  @!P2 BRA `(.L_x_16) ;  /* 0x00000000000ca947 */ /* 0x000fea0003800000 */
[----:B------:R-:W-:Y:S01]  /*1450*/  UCGABAR_WAIT ;  /* 0x0000000000007dc7 */ /* 0x000fe20008000000 */
[----:B------:R-:W-:Y:S01]  /*1460*/  CCTL.IVALL ;  /* 0x00000000ff00798f */ /* 0x000fe20002000000 */
[----:B------:R-:W-:Y:S05]  /*1470*/  BRA `(.L_x_17) ;  /* 0x0000000000047947 */ /* 0x000fea0003800000 */
.L_x_16:
[----:B------:R-:W-:Y:S06]  /*1480*/  BAR.SYNC.DEFER_BLOCKING 0x0 ;  /* 0x0000000000007b1d */ /* 0x000fec0000010000 */
.L_x_17:
[----:B------:R-:W-:Y:S05]  /*1490*/  @!P4 BRA `(.L_x_18) ;  /* 0x00000048002cc947 */ /* 0x000fea0003800000 */
[----:B------:R-:W-:-:S13]  /*14a0*/  ISETP.GT.U32.AND P0, PT, R33, 0x1, PT ;  /* 0x000000012100780c */ /* 0x000fda0003f04070 */
[----:B------:R-:W-:Y:S05]  /*14b0*/  @P0 EXIT ;  /* 0x000000000000094d */ /* 0x000fea0003800000 */
.L_x_19:
[----:B------:R-:W-:-:S08]  /*14c0*/  NOP ;  /* 0x0000000000007918 */ /* 0x000fd00000000000 */
[----:B------:R-:W1:Y:S02]  /*14d0*/  USETMAXREG.TRY_ALLOC.CTAPOOL UP0, 0xe8 ;  /* 0x000000e8000079c8 */ /* 0x000e640008000600 */
[----:B-1----:R-:W-:-:S13]  /*14e0*/  PLOP3.LUT P0, PT, PT, PT, UP0, 0x80, 0x0 ;  /* 0x000000000000781c */ /* 0x002fda0003f0f008 */
[----:B------:R-:W-:Y:S05]  /*14f0*/  @!P0 BRA `(.L_x_19) ;  /* 0xfffffffc00f08947 */ /* 0x000fea000383ffff */
[----:B------:R-:W-:-:S13]  /*1500*/  LOP3.LUT P0, RZ, R8, 0xff, RZ, 0xc0, !PT ;  /* 0x000000ff08ff7812 */ /* 0x000fda000780c0ff */
[----:B------:R-:W-:Y:S05]  /*1510*/  @!P0 EXIT ;  /* 0x000000000000894d */ /* 0x000fea0003800000 */
[----:B------:R-:W2:Y:S01]  /*1520*/  LDL.64 R10, [R1] ;  /* 0x00000000010a7983 */ /* 0x000ea20000100a00 */
[CC--:B------:R-:W-:Y:S01]  /*1530*/  LEA.HI R5, R3.reuse, R4.reuse, RZ, 0x2 ;  /* 0x0000000403057211 */ /* 0x0c0fe200078f10ff */
[----:B------:R-:W1:Y:S01]  /*1540*/  S2UR UR4, SR_CgaCtaId ;  /* 0x00000000000479c3 */ /* 0x000e620000008800 */
[----:B------:R-:W-:Y:S01]  /*1550*/  LEA.HI R3, R3, R4, RZ, 0x5 ;  /* 0x0000000403037211 */ /* 0x000fe200078f28ff */
[----:B------:R-:W-:Y:S01]  /*1560*/  UISETP.LT.AND UP0, UPT, UR40, 0x1, UPT ;  /* 0x000000012800788c */ /* 0x000fe2000bf01270 */
[--C-:B------:R-:W-:Y:S01]  /*1570*/  SHF.R.S32.HI R92, RZ, 0x2, R5.reuse ;  /* 0x00000002ff5c7819 */ /* 0x100fe20000011405 */
[----:B------:R-:W-:Y:S01]  /*1580*/  UIADD3 UR5, UR43, -0x1, URZ ;  /* 0xffffffff2b057890 */ /* 0x000fe2000fffe03f */
[----:B------:R-:W-:Y:S01]  /*1590*/  SHF.R.S32.HI R7, RZ, 0x1f, R5 ;  /* 0x0000001fff077819 */ /* 0x000fe20000011405 */
[----:B------:R-:W-:Y:S01]  /*15a0*/  USEL UR42, UR40, 0x1, UP0 ;  /* 0x00000001282a7887 */ /* 0x000fe20008000000 */
[----:B------:R-:W-:Y:S01]  /*15b0*/  SHF.R.S32.HI R3, RZ, 0x5, R3 ;  /* 0x00000005ff037819 */ /* 0x000fe20000011403 */
[----:B------:R-:W3:Y:S01]  /*15c0*/  LDC R96, c[0x0][0x658] ;  /* 0x00019600ff607b82 */ /* 0x000ee20000000800 */
[----:B------:R-:W-:Y:S01]  /*15d0*/  LEA.HI R7, R7, R92, RZ, 0x3 ;  /* 0x0000005c07077211 */ /* 0x000fe200078f18ff */
[----:B------:R-:W-:Y:S01]  /*15e0*/  UMOV UR41, 0x400 ;  /* 0x0000040000297882 */ /* 0x000fe20000000000 */
[----:B------:R-:W-:Y:S01]  /*15f0*/  LOP3.LUT R5, R5, 0xfffffffc, RZ, 0xc0, !PT ;  /* 0xfffffffc05057812 */ /* 0x000fe200078ec0ff */
[----:B------:R-:W-:Y:S01]  /*1600*/  UISETP.NE.AND UP0, UPT, UR5, URZ, UPT ;  /* 0x0000003f0500728c */ /* 0x000fe2000bf05270 */
[----:B------:R-:W-:Y:S01]  /*1610*/  LOP3.LUT R7, R7, 0xfffffff8, RZ, 0xc0, !PT ;  /* 0xfffffff807077812 */ /* 0x000fe200078ec0ff */
[----:B------:R-:W-:Y:S01]  /*1620*/  ULDC UR6, c[0x0][0x284] ;  /* 0x0000a10000067ab9 */ /* 0x000fe20000000800 */
[----:B------:R-:W-:Y:S01]  /*1630*/  USHF.L.U32 UR45, UR40, 0x1, URZ ;  /* 0x00000001282d7899 */ /* 0x000fe2000800063f */
[----:B------:R-:W4:Y:S01]  /*1640*/  LDC R6, c[0x0][0x288] ;  /* 0x0000a200ff067b82 */ /* 0x000f220000000800 */
[----:B------:R-:W-:Y:S01]  /*1650*/  IMAD.IADD R5, R4, 0x1, -R5 ;  /* 0x0000000104057824 */ /* 0x000fe200078e0a05 */
[----:B------:R-:W-:Y:S01]  /*1660*/  UIADD3 UR42, -UR42, UR40, URZ ;  /* 0x000000282a2a7290 */ /* 0x000fe2000fffe13f */
[----:B------:R-:W-:-:S02]  /*1670*/  IMAD.IADD R92, R92, 0x1, -R7 ;  /* 0x000000015c5c7824 */ /* 0x000fc400078e0a07 */
[----:B------:R-:W-:Y:S02]  /*1680*/  IMAD.MOV.U32 R7, RZ, RZ, 0x1 ;  /* 0x00000001ff077424 */ /* 0x000fe400078e00ff */
[--C-:B------:R-:W-:Y:S01]  /*1690*/  IMAD R101, R3, -0x10, -R92.reuse ;  /* 0xfffffff003657824 */ /* 0x100fe200078e0a5c */
[----:B------:R-:W0:Y:S01]  /*16a0*/  LDC R99, c[0x0][0x600] ;  /* 0x00018000ff637b82 */ /* 0x000e220000000800 */
[--C-:B------:R-:W-:Y:S01]  /*16b0*/  SHF.R.S32.HI R93, RZ, 0x1f, R92.reuse ;  /* 0x0000001fff5d7819 */ /* 0x100fe2000001145c */
[----:B-1----:R-:W-:Y:S01]  /*16c0*/  ULEA UR41, UR4, UR41, 0x18 ;  /* 0x0000002904297291 */ /* 0x002fe2000f8ec03f */
[----:B------:R-:W-:Y:S01]  /*16d0*/  IMAD.SHL.U32 R94, R5, 0x2, RZ ;  /* 0x00000002055e7824 */ /* 0x000fe200078e00ff */
[----:B------:R-:W-:Y:S01]  /*16e0*/  USHF.L.U32 UR4, UR5, 0x3, URZ ;  /* 0x0000000305047899 */ /* 0x000fe2000800063f */
[----:B------:R-:W-:Y:S01]  /*16f0*/  VIADD R101, R101, UR6 ;  /* 0x0000000665657c36 */ /* 0x000fe20008000000 */
[----:B------:R-:W-:Y:S01]  /*1700*/  USEL UR5, URZ, 0x1, UP0 ;  /* 0x000000013f057887 */ /* 0x000fe20008000000 */
[----:B------:R-:W-:Y:S01]  /*1710*/  IMAD.WIDE R92, R3, 0x10, R92 ;  /* 0x00000010035c7825 */ /* 0x000fe200078e025c */
[----:B------:R-:W-:Y:S01]  /*1720*/  UIADD3 UR46, UR41, 0xa0, URZ ;  /* 0x000000a0292e7890 */ /* 0x000fe2000fffe03f */
[----:B------:R-:W-:Y:S01]  /*1730*/  SHF.R.S32.HI R95, RZ, 0x1f, R94 ;  /* 0x0000001fff5f7819 */ /* 0x000fe2000001145e */
[----:B------:R-:W-:Y:S01]  /*1740*/  ULOP3.LUT UR4, UR4, 0x8, URZ, 0xc0, !UPT ;  /* 0x0000000804047892 */ /* 0x000fe2000f8ec03f */
[----:B------:R-:W-:Y:S01]  /*1750*/  IMAD.MOV.U32 R3, RZ, RZ, -0x1 ;  /* 0xffffffffff037424 */ /* 0x000fe200078e00ff */
[----:B------:R-:W-:Y:S01]  /*1760*/  ULEA UR43, UR43, UR46, 0x3 ;  /* 0x0000002e2b2b7291 */ /* 0x000fe2000f8e183f */
[----:B------:R-:W-:Y:S01]  /*1770*/  IMAD.U32 R103, RZ, RZ, UR5 ;  /* 0x00000005ff677e24 */ /* 0x000fe2000f8e00ff */
[----:B------:R-:W-:-:S02]  /*1780*/  ULOP3.LUT UR47, UR4, 0x8, URZ, 0x3c, !UPT ;  /* 0x00000008042f7892 */ /* 0x000fc4000f8e3c3f */
[-C--:B---3--:R-:W-:Y:S01]  /*1790*/  SHF.L.U32 R3, R3, R96.reuse, RZ ;  /* 0x0000006003037219 */ /* 0x088fe200000006ff */
[----:B----4-:R-:W-:Y:S01]  /*17a0*/  IMAD R97, R5, -0x2, R6 ;  /* 0xfffffffe05617824 */ /* 0x010fe200078e0206 */
[----:B------:R-:W-:Y:S01]  /*17b0*/  SHF.L.U32 R96, R7, R96, RZ ;  /* 0x0000006007607219 */ /* 0x000fe200000006ff */
[----:B------:R-:W-:Y:S01]  /*17c0*/  ULOP3.LUT UR44, UR4, 0x18, URZ, 0x3c, !UPT ;  /* 0x00000018042c7892 */ /* 0x000fe2000f8e3c3f */
[----:B------:R-:W-:Y:S01]  /*17d0*/  LOP3.LUT R100, RZ, R3, RZ, 0x33, !PT ;  /* 0x00000003ff647212 */ /* 0x000fe200078e33ff */
[----:B0-----:R-:W-:Y:S01]  /*17e0*/  VIADD R99, R99, 0xffffffff ;  /* 0xffffffff63637836 */ /* 0x001fe20000000000 */
[----:B--2---:R-:W-:-:S09]  /*17f0*/  SHF.L.U64.HI R98, R10, 0x1, R0 ;  /* 0x000000010a627819 */ /* 0x004fd20000010200 */
.L_x_171:
[----:B------:R-:W-:-:S04]  /*1800*/  SHF.L.U32 R0, R103, 0x1f, RZ ;  /* 0x0000001f67007819 */ /* 0x000fc800000006ff */
[----:B------:R-:W0:Y:S02]  /*1810*/  SYNCS.PHASECHK.TRANS64.TRYWAIT P0, [UR43+-0x8], R0 ;  /* 0xfffff800ff0075a7 */ /* 0x000e24000800016b */
[----:B01--4-:R-:W-:Y:S05]  /*1820*/  @!P0 BRA `(.L_x_20) ;  /* 0x0000005800088947 */ /* 0x013fea0003800000 */
.L_x_198:
[----:B------:R-:W-:Y:S02]  /*1830*/  ULDC UR4, c[0x0][0x28c] ;  /* 0x0000a30000047ab9 */ /* 0x000fe40000000800 */
[----:B------:R-:W-:-:S13]  /*1840*/  ISETP.LT.AND P0, PT, RZ, UR4, PT ;  /* 0x00000004ff007c0c */ /* 0x000fda000bf01270 */
[----:B------:R-:W-:Y:S05]  /*1850*/  @P0 BRA `(.L_x_21) ;  /* 0x0000000000400947 */ /* 0x000fea0003800000 */
[----:B0-----:R-:W-:Y:S01]  /*1860*/  MOV R0, 0x0 ;  /* 0x0000000000007802 */ /* 0x001fe20000000f00 */
[----:B------:R-:W-:Y:S01]  /*1870*/  ULDC.64 UR4, c[0x4][0x68] ;  /* 0x01001a0000047ab9 */ /* 0x000fe20000000a00 */
[----:B------:R-:W-:Y:S01]  /*1880*/  ULDC.64 UR6, c[0x4][0x8] ;  /* 0x0100020000067ab9 */ /* 0x000fe20000000a00 */
[----:B------:R-:W-:Y:S01]  /*1890*/  IMAD.U32 R4, RZ, RZ, UR4 ;  /* 0x00000004ff047e24 */ /* 0x000fe2000f8e00ff */
[----:B------:R0:W1:Y:S01]  /*18a0*/  LDC.64 R14, c[0x4][R0] ;  /* 0x01000000000e7b82 */ /* 0x0000620000000a00 */
[----:B------:R-:W-:Y:S01]  /*18b0*/  IMAD.U32 R5, RZ, RZ, UR5 ;  /* 0x00000005ff057e24 */ /* 0x000fe2000f8e00ff */
[----:B------:R-:W-:Y:S01]  /*18c0*/  ULDC.64 UR4, c[0x4][0x70] ;  /* 0x01001c0000047ab9 */ /* 0x000fe20000000a00 */
[----:B------:R-:W-:Y:S02]  /*18d0*/  IMAD.U32 R10, RZ, RZ, UR6 ;  /* 0x00000006ff0a7e24 */ /* 0x000fe4000f8e00ff */
[----:B------:R-:W-:Y:S02]  /*18e0*/  IMAD.U32 R6, RZ, RZ, UR4 ;  /* 0x00000004ff067e24 */ /* 0x000fe4000f8e00ff */
[----:B------:R-:W-:-:S02]  /*18f0*/  IMAD.U32 R7, RZ, RZ, UR5 ;  /* 0x00000005ff077e24 */ /* 0x000fc4000f8e00ff */
[----:B------:R-:W-:Y:S02]  /*1900*/  IMAD.U32 R11, RZ, RZ, UR7 ;  /* 0x00000007ff0b7e24 */ /* 0x000fe4000f8e00ff */
[----:B------:R-:W-:Y:S02]  /*1910*/  IMAD.MOV.U32 R8, RZ, RZ, 0x1e1 ;  /* 0x000001e1ff087424 */ /* 0x000fe400078e00ff */
[----:B------:R-:W-:Y:S02]  /*1920*/  IMAD.MOV.U32 R12, RZ, RZ, 0x1 ;  /* 0x00000001ff0c7424 */ /* 0x000fe400078e00ff */
[----:B0-----:R-:W-:-:S07]  /*1930*/  IMAD.MOV.U32 R13, RZ, RZ, RZ ;  /* 0x000000ffff0d7224 */ /* 0x001fce00078e00ff */
[----:B------:R-:W-:-:S07]  /*1940*/  LEPC R20, `(.L_x_21) ;  /* 0x000000001014794e */ /* 0x000fce0000000000 */
[----:B-1---5:R-:W-:Y:S05]  /*1950*/  CALL.ABS.NOINC R14 ;  /* 0x000000000e007343 */ /* 0x022fea0003c00000 */
.L_x_21:
[----:B0-----:R-:W-:-:S04]  /*1960*/  LOP3.LUT R0, R23, 0x1, RZ, 0xfc, !PT ;  /* 0x0000000117007812 */ /* 0x001fc800078efcff */
[----:B------:R-:W-:-:S13]  /*1970*/  ISETP.NE.AND P0, PT, R0, 0x3, PT ;  /* 0x000000030000780c */ /* 0x000fda0003f05270 */
[----:B------:R-:W-:Y:S05]  /*1980*/  @!P0 BRA `(.L_x_22) ;  /* 0x0000000000048947 */ /* 0x000fea0003800000 */
[----:B------:R-:W-:Y:S01]  /*1990*/  BPT.TRAP 0x1 ;  /* 0x000000040000795c */ /* 0x000fe20000300000 */
.L_x_22:
[----:B------:R-:W-:Y:S02]  /*19a0*/  IMAD.U32 R3, RZ, RZ, UR38 ;  /* 0x00000026ff037e24 */ /* 0x000fe4000f8e00ff */
[----:B------:R-:W-:-:S03]  /*19b0*/  IMAD.U32 R0, RZ, RZ, UR39 ;  /* 0x00000027ff007e24 */ /* 0x000fc6000f8e00ff */
[----:B------:R-:W-:Y:S02]  /*19c0*/  LEA R3, R3, UR41, 0x3 ;  /* 0x0000002903037c11 */ /* 0x000fe4000f8e18ff */
[----:B------:R-:W-:-:S04]  /*19d0*/  SHF.L.U32 R0, R0, 0x1f, RZ ;  /* 0x0000001f00007819 */ /* 0x000fc800000006ff */
[----:B------:R0:W1:Y:S01]  /*19e0*/  SYNCS.PHASECHK.TRANS64.TRYWAIT P1, [R3+URZ], R0 ;  /* 0x00000000030075a7 */ /* 0x000062000802017f */
[----:B------:R-:W-:Y:S05]  /*19f0*/  @!P0 BRA `(.L_x_23) ;  /* 0x0000000000048947 */ /* 0x000fea0003800000 */
[----:B------:R-:W-:Y:S01]  /*1a00*/  BPT.TRAP 0x1 ;  /* 0x000000040000795c */ /* 0x000fe20000300000 */
.L_x_23:
[----:B------:R-:W-:-:S05]  /*1a10*/  IMAD.U32 R4, RZ, RZ, UR42 ;  /* 0x0000002aff047e24 */ /* 0x000fca000f8e00ff */
[----:B------:R-:W-:Y:S01]  /*1a20*/  ISETP.GE.AND P2, PT, R4, 0x1, PT ;  /* 0x000000010400780c */ /* 0x000fe20003f46270 */
[----:B-1----:R-:W-:-:S12]  /*1a30*/  @P1 BRA `(.L_x_24) ;  /* 0x0000000000081947 */ /* 0x002fd80003800000 */
[----:B------:R-:W1:Y:S02]  /*1a40*/  SYNCS.PHASECHK.TRANS64.TRYWAIT P1, [R3+URZ], R0 ;  /* 0x00000000030075a7 */ /* 0x000e64000802017f */
[----:B-1----:R-:W-:Y:S05]  /*1a50*/  @!P1 BRA `(.L_x_25) ;  /* 0x0000005400949947 */ /* 0x002fea0003800000 */
.L_x_24:
[----:B------:R-:W-:Y:S05]  /*1a60*/  WARPSYNC.ALL ;  /* 0x0000000000007948 */ /* 0x000fea0003800000 */
[----:B------:R-:W-:Y:S01]  /*1a70*/  UIADD3 UR4, UR41, 0x180, URZ ;  /* 0x0000018029047890 */ /* 0x000fe2000fffe03f */
[----:B------:R-:W-:Y:S01]  /*1a80*/  WARPGROUP.ARRIVE ;  /* 0x00000000000079c5 */ /* 0x000fe20000000000 */
[----:B------:R-:W-:Y:S02]  /*1a90*/  UIADD3 UR5, UR41, 0x12180, URZ ;  /* 0x0001218029057890 */ /* 0x000fe4000fffe03f */
[----:B------:R-:W-:Y:S02]  /*1aa0*/  USHF.R.U32.HI UR4, URZ, 0x4, UR4 ;  /* 0x000000043f047899 */ /* 0x000fe40008011604 */
[----:B------:R-:W-:-:S02]  /*1ab0*/  USHF.R.U32.HI UR5, URZ, 0x4, UR5 ;  /* 0x000000043f057899 */ /* 0x000fc40008011605 */
[----:B------:R-:W-:Y:S02]  /*1ac0*/  ULOP3.LUT UR4, UR4, 0x3fff, URZ, 0xc0, !UPT ;  /* 0x00003fff04047892 */ /* 0x000fe4000f8ec03f */
[----:B------:R-:W-:Y:S02]  /*1ad0*/  ULOP3.LUT UR5, UR5, 0x3fff, URZ, 0xc0, !UPT ;  /* 0x00003fff05057892 */ /* 0x000fe4000f8ec03f */
[----:B------:R-:W-:Y:S02]  /*1ae0*/  ULOP3.LUT UR8, UR4, 0x10000, URZ, 0xfc, !UPT ;  /* 0x0001000004087892 */ /* 0x000fe4000f8efc3f */
[----:B------:R-:W-:Y:S02]  /*1af0*/  ULOP3.LUT UR9, UR5, 0x10000, URZ, 0xfc, !UPT ;  /* 0x0001000005097892 */ /* 0x000fe4000f8efc3f */
[----:B------:R-:W-:Y:S02]  /*1b00*/  ULEA UR10, UR38, UR8, 0x9 ;  /* 0x00000008260a7291 */ /* 0x000fe4000f8e483f */
[----:B------:R-:W-:Y:S01]  /*1b10*/  ULEA UR11, UR38, UR9, 0xa ;  /* 0x00000009260b7291 */ /* 0x000fe2000f8e503f */
[----:B------:R-:W-:Y:S01]  /*1b20*/  UMOV UR5, 0x40000040 ;  /* 0x4000004000057882 */ /* 0x000fe20000000000 */
[----:B------:R-:W-:-:S03]  /*1b30*/  UMOV UR7, 0x40000040 ;  /* 0x4000004000077882 */ /* 0x000fc60000000000 */
[----:B------:R-:W-:Y:S02]  /*1b40*/  UMOV UR4, UR10 ;  /* 0x0000000a00047c82 */ /* 0x000fe40008000000 */
[----:B------:R-:W-:Y:S02]  /*1b50*/  UMOV UR6, UR11 ;  /* 0x0000000b00067c82 */ /* 0x000fe40008000000 */
[----:B------:R-:W-:Y:S01]  /*1b60*/  IGMMA.64x128x32.S8.S8 R24, gdesc[UR4], RZ, !UPT, gsb0 ;  /* 0x03600000041879f1 */ /* 0x000fe2000c0410ff */
[----:B------:R-:W-:Y:S02]  /*1b70*/  UIADD3 UR4, UR10, 0x2, URZ ;  /* 0x000000020a047890 */ /* 0x000fe4000fffe03f */
[----:B------:R-:W-:Y:S01]  /*1b80*/  UIADD3 UR6, UR11, 0x2, URZ ;  /* 0x000000020b067890 */ /* 0x000fe2000fffe03f */
[----:B------:R-:W-:Y:S01]  /*1b90*/  UMOV UR5, 0x40000040 ;  /* 0x4000004000057882 */ /* 0x000fe20000000000 */
[----:B------:R-:W-:Y:S01]  /*1ba0*/  UMOV UR7, 0x40000040 ;  /* 0x4000004000077882 */ /* 0x000fe20000000000 */
[----:B------:R-:W-:-:S02]  /*1bb0*/  WARPGROUP.DEPBAR.LE gsb0, 0x0 ;  /* 0x00008000000079c5 */ /* 0x000fc40000010000 */
[----:B------:R-:W-:-:S06]  /*1bc0*/  WARPGROUP.ARRIVE ;  /* 0x00000000000079c5 */ /* 0x000fcc0000000000 */
[----:B------:R-:W-:Y:S01]  /*1bd0*/  IGMMA.64x128x32.S8.S8 R24, gdesc[UR4], R24, gsb0 ;  /* 0x03600000041879f1 */ /* 0x000fe20008041018 */
[----:B------:R-:W-:Y:S02]  /*1be0*/  UIADD3 UR4, UR10, 0x4, URZ ;  /* 0x000000040a047890 */ /* 0x000fe4000fffe03f */
[----:B------:R-:W-:Y:S01]  /*1bf0*/  UIADD3 UR6, UR11, 0x4, URZ ;  /* 0x000000040b067890 */ /* 0x000fe2000fffe03f */
[----:B------:R-:W-:Y:S01]  /*1c00*/  UMOV UR5, 0x40000040 ;  /* 0x4000004000057882 */ /* 0x000fe20000000000 */
[----:B------:R-:W-:Y:S01]  /*1c10*/  UMOV UR7, 0x40000040 ;  /* 0x4000004000077882 */ /* 0x000fe20000000000 */
[----:B------:R-:W-:Y:S02]  /*1c20*/  WARPGROUP.DEPBAR.LE gsb0, 0x0 ;  /* 0x00008000000079c5 */ /* 0x000fe40000010000 */
        /* <DEDUP_REMOVED lines=8> */
[----:B------:R-:W-:Y:S03]  /*1cb0*/  IGMMA.64x128x32.S8.S8 R24, gdesc[UR4], R24, gsb0 ;  /* 0x03600000041879f1 */ /* 0x000fe60008041018 */
[----:B------:R-:W-:Y:S02]  /*1cc0*/  WARPGROUP.DEPBAR.LE gsb0, 0x0 ;  /* 0x00008000000079c5 */ /* 0x000fe40000010000 */
[----:B------:R-:W-:Y:S05]  /*1cd0*/  @!P2 BRA `(.L_x_26) ;  /* 0x000000040014a947 */ /* 0x000fea0003800000 */
[----:B------:R-:W-:Y:S01]  /*1ce0*/  UIADD3 UR4, UR38, 0x1, URZ ;  /* 0x0000000126047890 */ /* 0x000fe2000fffe03f */
[----:B01----:R-:W-:Y:S02]  /*1cf0*/  IMAD.U32 R0, RZ, RZ, UR42 ;  /* 0x0000002aff007e24 */ /* 0x003fe4000f8e00ff */
[----:B------:R-:W-:Y:S01]  /*1d00*/  IMAD.U32 R3, RZ, RZ, UR38 ;  /* 0x00000026ff037e24 */ /* 0x000fe2000f8e00ff */
[----:B------:R-:W-:-:S04]  /*1d10*/  UISETP.NE.AND UP0, UPT, UR4, 0x9, UPT ;  /* 0x000000090400788c */ /* 0x000fc8000bf05270 */
[----:B------:R-:W-:Y:S02]  /*1d20*/  USEL UR5, URZ, 0x1, UP0 ;  /* 0x000000013f057887 */ /* 0x000fe40008000000 */
[----:B------:R-:W-:Y:S02]  /*1d30*/  USEL UR10, UR4, URZ, UP0 ;  /* 0x0000003f040a7287 */ /* 0x000fe40008000000 */
[----:B------:R-:W-:-:S06]  /*1d40*/  ULOP3.LUT UR5, UR39, UR5, URZ, 0x3c, !UPT ;  /* 0x0000000527057292 */ /* 0x000fcc000f8e3c3f */
[----:B------:R-:W-:-:S07]  /*1d50*/  IMAD.U32 R6, RZ, RZ, UR5 ;  /* 0x00000005ff067e24 */ /* 0x000fce000f8e00ff */
.L_x_33:
[----:B------:R-:W-:Y:S05]  /*1d60*/  @!P0 BRA `(.L_x_27) ;  /* 0x0000000000048947 */ /* 0x000fea0003800000 */
[----:B------:R-:W-:Y:S01]  /*1d70*/  BPT.TRAP 0x1 ;  /* 0x000000040000795c */ /* 0x000fe20000300000 */
.L_x_27:
[----:B------:R-:W-:Y:S01]  /*1d80*/  ULEA UR4, UR10, UR41, 0x3 ;  /* 0x000000290a047291 */ /* 0x000fe2000f8e183f */
[----:B------:R-:W-:-:S08]  /*1d90*/  SHF.L.U32 R4, R6, 0x1f, RZ ;  /* 0x0000001f06047819 */ /* 0x000fd000000006ff */
[----:B------:R0:W1:Y:S01]  /*1da0*/  SYNCS.PHASECHK.TRANS64.TRYWAIT P1, [UR4], R4 ;  /* 0x00000004ff0075a7 */ /* 0x0000620008020144 */
[----:B------:R-:W-:Y:S05]  /*1db0*/  @!P0 BRA `(.L_x_28) ;  /* 0x0000000000048947 */ /* 0x000fea0003800000 */
[----:B------:R-:W-:Y:S01]  /*1dc0*/  BPT.TRAP 0x1 ;  /* 0x000000040000795c */ /* 0x000fe20000300000 */
.L_x_28:
[----:B-1----:R-:W-:Y:S05]  /*1dd0*/  @P1 BRA `(.L_x_29) ;  /* 0x0000000000081947 */ /* 0x002fea0003800000 */
[----:B------:R-:W1:Y:S02]  /*1de0*/  SYNCS.PHASECHK.TRANS64.TRYWAIT P1, [UR4], R4 ;  /* 0x00000004ff0075a7 */ /* 0x000e640008020144 */
[----:B-1----:R-:W-:Y:S05]  /*1df0*/  @!P1 BRA `(.L_x_30) ;  /* 0x0000005000c09947 */ /* 0x002fea0003800000 */
.L_x_29:
[----:B------:R-:W-:Y:S01]  /*1e00*/  ULEA UR11, UR10, UR8, 0x9 ;  /* 0x000000080a0b7291 */ /* 0x000fe2000f8e483f */
[----:B------:R-:W-:Y:S01]  /*1e10*/  WARPGROUP.ARRIVE ;  /* 0x00000000000079c5 */ /* 0x000fe20000000000 */
[----:B------:R-:W-:Y:S01]  /*1e20*/  ULEA UR12, UR10, UR9, 0xa ;  /* 0x000000090a0c7291 */ /* 0x000fe2000f8e503f */
[----:B------:R-:W-:Y:S01]  /*1e30*/  UMOV UR5, 0x40000040 ;  /* 0x4000004000057882 */ /* 0x000fe20000000000 */
[----:B------:R-:W-:-:S03]  /*1e40*/  UMOV UR7, 0x40000040 ;  /* 0x4000004000077882 */ /* 0x000fc60000000000 */
[----:B------:R-:W-:Y:S02]  /*1e50*/  UMOV UR4, UR11 ;  /* 0x0000000b00047c82 */ /* 0x000fe40008000000 */
[----:B------:R-:W-:Y:S02]  /*1e60*/  UMOV UR6, UR12 ;  /* 0x0000000c00067c82 */ /* 0x000fe40008000000 */
[----:B------:R-:W-:Y:S01]  /*1e70*/  IGMMA.64x128x32.S8.S8 R24, gdesc[UR4], R24, gsb0 ;  /* 0x03600000041879f1 */ /* 0x000fe20008041018 */
        /* <DEDUP_REMOVED lines=23> */
[----:B------:R-:W-:Y:S01]  /*1ff0*/  BPT.TRAP 0x1 ;  /* 0x000000040000795c */ /* 0x000fe20000300000 */
.L_x_31:
[----:B------:R-:W-:-:S13]  /*2000*/  ISETP.NE.AND P1, PT, R89, RZ, PT ;  /* 0x000000ff5900720c */ /* 0x000fda0003f25270 */
[----:B01----:R-:W-:-:S05]  /*2010*/  @P1 LEA R4, R3, UR41, 0x3 ;  /* 0x0000002903041c11 */ /* 0x003fca000f8e18ff */
[----:B------:R-:W-:-:S05]  /*2020*/  @P1 VIADD R5, R4, 0x48 ;  /* 0x0000004804051836 */ /* 0x000fca0000000000 */
[----:B------:R-:W-:-:S04]  /*2030*/  @P1 PRMT R5, R88, 0x654, R5 ;  /* 0x0000065458051816 */ /* 0x000fc80000000005 */
[----:B------:R0:W-:Y:S01]  /*2040*/  @P1 SYNCS.ARRIVE.TRANS64.RED.A1T0 RZ, [R5+URZ], RZ ;  /* 0x000000ff05ff19a7 */ /* 0x0001e2000810043f */
[----:B------:R-:W-:-:S13]  /*2050*/  ISETP.GT.U32.AND P1, PT, R23, 0x1, PT ;  /* 0x000000011700780c */ /* 0x000fda0003f24070 */
[----:B0-----:R-:W-:Y:S05]  /*2060*/  @P1 BRA `(.L_x_32) ;  /* 0x0000000000041947 */ /* 0x001fea0003800000 */
[----:B------:R-:W-:Y:S01]  /*2070*/  BPT.TRAP 0x1 ;  /* 0x000000040000795c */ /* 0x000fe20000300000 */
.L_x_32:
[----:B------:R-:W-:Y:S01]  /*2080*/  UIADD3 UR10, UR10, 0x1, URZ ;  /* 0x000000010a0a7890 */ /* 0x000fe2000fffe03f */
[C---:B------:R-:W-:Y:S01]  /*2090*/  ISETP.GT.AND P2, PT, R0.reuse, 0x1, PT ;  /* 0x000000010000780c */ /* 0x040fe20003f44270 */
[----:B------:R-:W-:Y:S02]  /*20a0*/  VIADD R3, R3, 0x1 ;  /* 0x0000000103037836 */ /* 0x000fe40000000000 */
[----:B------:R-:W-:Y:S01]  /*20b0*/  UISETP.NE.AND UP0, UPT, UR10, 0x9, UPT ;  /* 0x000000090a00788c */ /* 0x000fe2000bf05270 */
[----:B------:R-:W-:Y:S02]  /*20c0*/  VIADD R0, R0, 0xffffffff ;  /* 0xffffffff00007836 */ /* 0x000fe40000000000 */
[C---:B------:R-:W-:Y:S01]  /*20d0*/  ISETP.NE.AND P1, PT, R3.reuse, 0x9, PT ;  /* 0x000000090300780c */ /* 0x040fe20003f25270 */
[----:B------:R-:W-:Y:S02]  /*20e0*/  USEL UR4, URZ, 0x1, UP0 ;  /* 0x000000013f047887 */ /* 0x000fe40008000000 */
[----:B------:R-:W-:Y:S01]  /*20f0*/  USEL UR10, UR10, URZ, UP0 ;  /* 0x0000003f0a0a7287 */ /* 0x000fe20008000000 */
[----:B------:R-:W-:-:S03]  /*2100*/  SEL R3, R3, RZ, P1 ;  /* 0x000000ff03037207 */ /* 0x000fc60000800000 */
[----:B------:R-:W-:Y:S01]  /*2110*/  LOP3.LUT R6, R6, UR4, RZ, 0x3c, !PT ;  /* 0x0000000406067c12 */ /* 0x000fe2000f8e3cff */
[----:B------:R-:W-:Y:S07]  /*2120*/  @P2 BRA `(.L_x_33) ;  /* 0xfffffffc000c2947 */ /* 0x000fee000383ffff */
.L_x_26:
[----:B01----:R-:W0:Y:S01]  /*2130*/  LDC R0, c[0x0][0x28c] ;  /* 0x0000a300ff007b82 */ /* 0x003e220000000800 */
[----:B------:R-:W-:-:S04]  /*2140*/  IMAD.U32 R3, RZ, RZ, UR47 ;  /* 0x0000002fff037e24 */ /* 0x000fc8000f8e00ff */
[----:B------:R1:W-:Y:S01]  /*2150*/  SYNCS.ARRIVE.TRANS64.A1T0 RZ, [R3+UR46], RZ ;  /* 0x000000ff03ff79a7 */ /* 0x0003e2000810002e */
[----:B0-----:R-:W-:-:S13]  /*2160*/  ISETP.GE.AND P1, PT, R0, 0x1, PT ;  /* 0x000000010000780c */ /* 0x001fda0003f26270 */
[----:B-1----:R-:W-:Y:S05]  /*2170*/  @!P1 BRA `(.L_x_34) ;  /* 0x0000000000449947 */ /* 0x002fea0003800000 */
[----:B------:R-:W-:Y:S05]  /*2180*/  @!P0 BRA `(.L_x_35) ;  /* 0x0000000000048947 */ /* 0x000fea0003800000 */
[----:B------:R-:W-:Y:S01]  /*2190*/  BPT.TRAP 0x1 ;  /* 0x000000040000795c */ /* 0x000fe20000300000 */
.L_x_35:
[----:B------:R-:W-:-:S13]  /*21a0*/  ISETP.NE.AND P0, PT, R89, RZ, PT ;  /* 0x000000ff5900720c */ /* 0x000fda0003f05270 */
[----:B------:R-:W-:-:S05]  /*21b0*/  VOTEU.ANY UP0, P0 ;  /* 0x00000000003f7886 */ /* 0x000fca0000000100 */
[----:B------:R-:W-:-:S06]  /*21c0*/  @UP0 UIADD3 UR4, UR38, UR42, URZ ;  /* 0x0000002a26040290 */ /* 0x000fcc000fffe03f */
[----:B------:R-:W-:Y:S02]  /*21d0*/  IMAD.U32 R4, RZ, RZ, UR4 ;  /* 0x00000004ff047e24 */ /* 0x000fe4000f8e00ff */
[----:B------:R-:W-:Y:S02]  /*21e0*/  IMAD.U32 R3, RZ, RZ, UR4 ;  /* 0x00000004ff037e24 */ /* 0x000fe4000f8e00ff */
[----:B------:R-:W-:-:S05]  /*21f0*/  @P0 IMAD.WIDE.U32 R4, R4, 0x38e38e39, RZ ;  /* 0x38e38e3904040825 */ /* 0x000fca00078e00ff */
[----:B------:R-:W-:-:S05]  /*2200*/  @P0 SHF.R.U32.HI R0, RZ, 0x1, R5 ;  /* 0x00000001ff000819 */ /* 0x000fca0000011605 */
[----:B------:R-:W-:-:S05]  /*2210*/  @P0 IMAD R0, R0, -0x9, R3 ;  /* 0xfffffff700000824 */ /* 0x000fca00078e0203 */
[----:B------:R-:W-:-:S05]  /*2220*/  @P0 LEA R0, R0, UR41, 0x3 ;  /* 0x0000002900000c11 */ /* 0x000fca000f8e18ff */
[----:B------:R-:W-:-:S05]  /*2230*/  @P0 VIADD R3, R0, 0x48 ;  /* 0x0000004800030836 */ /* 0x000fca0000000000 */
[----:B------:R-:W-:-:S04]  /*2240*/  @P0 PRMT R3, R88, 0x654, R3 ;  /* 0x0000065458030816 */ /* 0x000fc80000000003 */
[----:B------:R0:W-:Y:S01]  /*2250*/  @P0 SYNCS.ARRIVE.TRANS64.RED.A1T0 RZ, [R3+URZ], RZ ;  /* 0x000000ff03ff09a7 */ /* 0x0001e2000810043f */
[----:B------:R-:W-:-:S13]  /*2260*/  ISETP.GT.U32.AND P0, PT, R23, 0x1, PT ;  /* 0x000000011700780c */ /* 0x000fda0003f04070 */
[----:B0-----:R-:W-:Y:S05]  /*2270*/  @P0 BRA `(.L_x_34) ;  /* 0x0000000000040947 */ /* 0x001fea0003800000 */
[----:B------:R-:W-:Y:S01]  /*2280*/  BPT.TRAP 0x1 ;  /* 0x000000040000795c */ /* 0x000fe20000300000 */
.L_x_34:
[----:B------:R-:W-:Y:S01]  /*2290*/  SHF.L.U32 R3, R103, 0x1f, RZ ;  /* 0x0000001f67037819 */ /* 0x000fe200000006ff */
[----:B------:R-:W-:Y:S01]  /*22a0*/  UIADD3 UR38, UR38, UR45, URZ ;  /* 0x0000002d26267290 */ /* 0x000fe2000fffe03f */
[----:B------:R-:W-:Y:S01]  /*22b0*/  IMAD.SHL.U32 R0, R22, 0x40, RZ ;  /* 0x0000004016007824 */ /* 0x000fe200078e00ff */
[----:B------:R-:W-:Y:S01]  /*22c0*/  UISETP.GE.U32.AND UP1, UPT, UR45, 0x9, UPT ;  /* 0x000000092d00788c */ /* 0x000fe2000bf26070 */
[----:B------:R-:W0:Y:S01]  /*22d0*/  SYNCS.PHASECHK.TRANS64.TRYWAIT P0, [UR43+0x8], R3 ;  /* 0x00000803ff0075a7 */ /* 0x000e22000800016b */
[----:B------:R-:W-:-:S04]  /*22e0*/  UISETP.GT.U32.AND UP0, UPT, UR38, 0x8, UPT ;  /* 0x000000082600788c */ /* 0x000fc8000bf04070 */
[----:B------:R-:W-:-:S04]  /*22f0*/  UISETP.LT.U32.AND UP0, UPT, UR45, 0x9, UP0 ;  /* 0x000000092d00788c */ /* 0x000fc80008701070 */
[----:B------:R-:W-:Y:S02]  /*2300*/  USEL UR6, URZ, 0x1, !UP0 ;  /* 0x000000013f067887 */ /* 0x000fe4000c000000 */
[----:B------:R-:W-:Y:S02]  /*2310*/  @UP1 UIMAD.WIDE.U32 UR4, UR38, 0x38e38e39, URZ ;  /* 0x38e38e39260418a5 */ /* 0x000fe4000f8e003f */
[----:B------:R-:W-:Y:S02]  /*2320*/  ULOP3.LUT UR39, UR39, UR6, URZ, 0x3c, !UPT ;  /* 0x0000000627277292 */ /* 0x000fe4000f8e3c3f */
[----:B------:R-:W-:-:S04]  /*2330*/  @UP1 USHF.R.U32.HI UR4, URZ, 0x1, UR5 ;  /* 0x000000013f041899 */ /* 0x000fc80008011605 */
[----:B------:R-:W-:Y:S01]  /*2340*/  @UP1 ULOP3.LUT UR39, UR39, 0x1, UR4, 0x78, !UPT ;  /* 0x0000000127271892 */ /* 0x000fe2000f8e7804 */
[----:B0-----:R-:W-:Y:S11]  /*2350*/  @!P0 BRA `(.L_x_36) ;  /* 0x0000004c00808947 */ /* 0x001ff60003800000 */
.L_x_199:
[----:B------:R-:W-:Y:S01]  /*2360*/  ULDC UR4, c[0x0][0x284] ;  /* 0x0000a10000047ab9 */ /* 0x000fe20000000800 */
[----:B------:R-:W-:Y:S01]  /*2370*/  IMAD.SHL.U32 R13, R19, 0x80, RZ ;  /* 0x00000080130d7824 */ /* 0x000fe200078e00ff */
[----:B------:R-:W-:Y:S01]  /*2380*/  ISETP.GE.AND P0, PT, R0, UR4, PT ;  /* 0x0000000400007c0c */ /* 0x000fe2000bf06270 */
[----:B------:R-:W-:-:S03]  /*2390*/  ULDC UR4, c[0x0][0x288] ;  /* 0x0000a20000047ab9 */ /* 0x000fc60000000800 */
[----:B------:R-:W-:-:S13]  /*23a0*/  ISETP.GE.OR P0, PT, R13, UR4, P0 ;  /* 0x000000040d007c0c */ /* 0x000fda0008706670 */
[----:B------:R-:W-:Y:S05]  /*23b0*/  @P0 BRA `(.L_x_37) ;  /* 0x0000003000c80947 */ /* 0x000fea0003800000 */
[----:B------:R-:W1:Y:S01]  /*23c0*/  LDC.64 R8, c[0x0][0x5c8] ;  /* 0x00017200ff087b82 */ /* 0x000e620000000a00 */
[----:B------:R-:W-:Y:S01]  /*23d0*/  SHF.R.S32.HI R11, RZ, 0x1f, R18 ;  /* 0x0000001fff0b7819 */ /* 0x000fe20000011412 */
[----:B------:R-:W-:Y:S01]  /*23e0*/  ULDC.64 UR4, c[0x0][0x5d0] ;  /* 0x0001740000047ab9 */ /* 0x000fe20000000a00 */
[----:B------:R-:W-:Y:S01]  /*23f0*/  SHF.R.S32.HI R10, RZ, 0x1f, R13 ;  /* 0x0000001fff0a7819 */ /* 0x000fe2000001140d */
[----:B0-----:R-:W-:Y:S01]  /*2400*/  IMAD.WIDE.U32 R4, R18, UR4, R94 ;  /* 0x0000000412047c25 */ /* 0x001fe2000f8e005e */
[----:B------:R-:W-:Y:S03]  /*2410*/  BSSY B0, `(.L_x_37) ;  /* 0x000032c000007945 */ /* 0x000fe60003800000 */
[----:B------:R-:W-:Y:S01]  /*2420*/  IMAD R3, R11, UR4, RZ ;  /* 0x000000040b037c24 */ /* 0x000fe2000f8e02ff */
[----:B------:R-:W-:Y:S01]  /*2430*/  IADD3 R4, P0, R13, R4, RZ ;  /* 0x000000040d047210 */ /* 0x000fe20007f1e0ff */
[----:B------:R-:W-:-:S04]  /*2440*/  IMAD.WIDE R14, R22, 0x40, R92 ;  /* 0x00000040160e7825 */ /* 0x000fc800078e025c */
[----:B------:R-:W-:Y:S01]  /*2450*/  IMAD R3, R18, UR5, R3 ;  /* 0x0000000512037c24 */ /* 0x000fe2000f8e0203 */
[----:B------:R-:W-:Y:S01]  /*2460*/  ULDC.64 UR4, c[0x0][0x5c0] ;  /* 0x0001700000047ab9 */ /* 0x000fe20000000a00 */
[----:B------:R-:W-:Y:S02]  /*2470*/  IMAD.IADD R20, R101, 0x1, -R0 ;  /* 0x0000000165147824 */ /* 0x000fe400078e0a00 */
[----:B------:R-:W-:Y:S01]  /*2480*/  IMAD.IADD R19, R97, 0x1, -R13 ;  /* 0x0000000161137824 */ /* 0x000fe200078e0a0d */
[----:B------:R-:W-:Y:S01]  /*2490*/  IADD3.X R5, R10, R5, R3, P0, !PT ;  /* 0x000000050a057210 */ /* 0x000fe200007fe403 */
[-C--:B-1----:R-:W-:Y:S02]  /*24a0*/  IMAD R3, R15, R8.reuse, RZ ;  /* 0x000000080f037224 */ /* 0x082fe400078e02ff */
[----:B------:R-:W-:-:S04]  /*24b0*/  IMAD.WIDE.U32 R4, R14, R8, R4 ;  /* 0x000000080e047225 */ /* 0x000fc800078e0004 */
[----:B------:R-:W-:Y:S01]  /*24c0*/  IMAD R3, R14, R9, R3 ;  /* 0x000000090e037224 */ /* 0x000fe200078e0203 */
[----:B------:R-:W-:-:S04]  /*24d0*/  IADD3 R4, P0, R4, UR4, RZ ;  /* 0x0000000404047c10 */ /* 0x000fc8000ff1e0ff */
[----:B------:R-:W-:Y:S02]  /*24e0*/  IADD3.X R5, R5, UR5, R3, P0, !PT ;  /* 0x0000000505057c10 */ /* 0x000fe400087fe403 */
[----:B-----5:R-:W-:Y:S02]  /*24f0*/  ISETP.NE.AND P0, PT, R91, RZ, PT ;  /* 0x000000ff5b00720c */ /* 0x020fe40003f05270 */
[----:B------:R-:W-:-:S04]  /*2500*/  LEA R6, P1, R8, R4, 0x3 ;  /* 0x0000000408067211 */ /* 0x000fc800078218ff */
[----:B------:R-:W-:-:S07]  /*2510*/  LEA.HI.X R7, R8, R5, R9, 0x3, P1 ;  /* 0x0000000508077211 */ /* 0x000fce00008f1c09 */
[----:B------:R-:W-:Y:S05]  /*2520*/  @!P0 BRA `(.L_x_38) ;  /* 0x0000002400608947 */ /* 0x000fea0003800000 */
[----:B------:R-:W0:Y:S01]  /*2530*/  LDC.64 R104, c[0x0][0x5b0] ;  /* 0x00016c00ff687b82 */ /* 0x000e220000000a00 */
[----:B------:R-:W-:Y:S01]  /*2540*/  ULDC.64 UR4, c[0x0][0x5b8] ;  /* 0x00016e0000047ab9 */ /* 0x000fe20000000a00 */
[----:B------:R-:W-:Y:S01]  /*2550*/  ISETP.GE.AND P1, PT, R20, 0x1, PT ;  /* 0x000000011400780c */ /* 0x000fe20003f26270 */
[C---:B------:R-:W-:Y:S01]  /*2560*/  IMAD.WIDE.U32 R8, R18.reuse, UR4, R94 ;  /* 0x0000000412087c25 */ /* 0x040fe2000f8e005e */
[----:B------:R-:W-:Y:S02]  /*2570*/  BSSY B1, `(.L_x_39) ;  /* 0x000000e000017945 */ /* 0x000fe40003800000 */
[----:B------:R-:W-:Y:S01]  /*2580*/  ISETP.LT.OR P5, PT, R19, 0x1, !P1 ;  /* 0x000000011300780c */ /* 0x000fe20004fa1670 */
[----:B------:R-:W-:Y:S01]  /*2590*/  IMAD R3, R11, UR4, RZ ;  /* 0x000000040b037c24 */ /* 0x000fe2000f8e02ff */
[----:B------:R-:W1:Y:S01]  /*25a0*/  LDC.64 R106, c[0x0][0x5a8] ;  /* 0x00016a00ff6a7b82 */ /* 0x000e620000000a00 */
[----:B------:R-:W-:Y:S02]  /*25b0*/  IADD3 R12, P0, R13, R8, RZ ;  /* 0x000000080d0c7210 */ /* 0x000fe40007f1e0ff */
[----:B------:R-:W-:-:S05]  /*25c0*/  IMAD R3, R18, UR5, R3 ;  /* 0x0000000512037c24 */ /* 0x000fca000f8e0203 */
[----:B------:R-:W-:Y:S01]  /*25d0*/  IADD3.X R13, R10, R9, R3, P0, !PT ;  /* 0x000000090a0d7210 */ /* 0x000fe200007fe403 */
[-C--:B0-----:R-:W-:Y:S02]  /*25e0*/  IMAD R0, R15, R104.reuse, RZ ;  /* 0x000000680f007224 */ /* 0x081fe400078e02ff */
[----:B------:R-:W-:-:S04]  /*25f0*/  IMAD.WIDE.U32 R8, R14, R104, R12 ;  /* 0x000000680e087225 */ /* 0x000fc800078e000c */
[----:B------:R-:W-:Y:S01]  /*2600*/  IMAD R21, R14, R105, R0 ;  /* 0x000000690e157224 */ /* 0x000fe200078e0200 */
[----:B-1----:R-:W-:-:S04]  /*2610*/  IADD3 R8, P0, R8, R106, RZ ;  /* 0x0000006a08087210 */ /* 0x002fc80007f1e0ff */
[----:B------:R-:W-:Y:S01]  /*2620*/  IADD3.X R9, R107, R9, R21, P0, !PT ;  /* 0x000000096b097210 */ /* 0x000fe200007fe415 */
[----:B------:R-:W-:Y:S08]  /*2630*/  @P5 BRA `(.L_x_40) ;  /* 0x0000000000045947 */ /* 0x000ff00003800000 */
[----:B------:R0:W5:Y:S02]  /*2640*/  LDG.E.U8 R102, desc[UR36][R8.64] ;  /* 0x0000002408667981 */ /* 0x000164000c1e1100 */
.L_x_40:
[----:B------:R-:W-:Y:S05]  /*2650*/  BSYNC B1 ;  /* 0x0000000000017941 */ /* 0x000fea0003800000 */
.L_x_39:
[----:B-----5:R-:W-:Y:S01]  /*2660*/  LOP3.LUT R0, R102, 0xffff, RZ, 0xc0, !PT ;  /* 0x0000ffff66007812 */ /* 0x020fe200078ec0ff */
[----:B------:R-:W-:Y:S01]  /*2670*/  IMAD.SHL.U32 R10, R104, 0x8, RZ ;  /* 0x00000008680a7824 */ /* 0x000fe200078e00ff */
[----:B------:R-:W-:Y:S01]  /*2680*/  ISETP.LT.OR P2, PT, R19, 0x2, !P1 ;  /* 0x000000021300780c */ /* 0x000fe20004f41670 */
[----:B------:R-:W-:Y:S01]  /*2690*/  BSSY B1, `(.L_x_41) ;  /* 0x000000e000017945 */ /* 0x000fe20003800000 */
[----:B------:R-:W-:Y:S02]  /*26a0*/  PRMT R0, R0, 0x8880, RZ ;  /* 0x0000888000007816 */ /* 0x000fe400000000ff */
[----:B------:R-:W-:Y:S02]  /*26b0*/  SHF.L.U64.HI R11, R104, 0x3, R105 ;  /* 0x00000003680b7819 */ /* 0x000fe40000010269 */
[----:B------:R-:W-:Y:S01]  /*26c0*/  ISETP.GE.AND P0, PT, R20, 0x9, PT ;  /* 0x000000091400780c */ /* 0x000fe20003f06270 */
[----:B------:R-:W-:Y:S02]  /*26d0*/  IMAD R3, R0, R91, RZ ;  /* 0x0000005b00037224 */ /* 0x000fe400078e02ff */
[----:B------:R-:W-:-:S04]  /*26e0*/  IMAD.WIDE.U32 R10, R14, R104, R10 ;  /* 0x000000680e0a7225 */ /* 0x000fc800078e000a */
[----:B------:R-:W-:Y:S01]  /*26f0*/  @!P5 IMAD R15, R24, R90, R3 ;  /* 0x0000005a180fd224 */ /* 0x000fe200078e0203 */
[----:B------:R-:W-:Y:S01]  /*2700*/  IADD3 R10, P3, P4, R12, R106, R10 ;  /* 0x0000006a0c0a7210 */ /* 0x000fe20007c7e00a */
[----:B------:R-:W-:-:S03]  /*2710*/  IMAD.IADD R14, R21, 0x1, R11 ;  /* 0x00000001150e7824 */ /* 0x000fc600078e020b */
[----:B------:R1:W-:Y:S01]  /*2720*/  @!P5 STG.E.U8 desc[UR36][R4.64], R15 ;  /* 0x0000000f0400d986 */ /* 0x0003e2000c101124 */
[----:B------:R-:W-:Y:S08]  /*2730*/  @P2 BRA `(.L_x_42) ;  /* 0x00000000000c2947 */ /* 0x000ff00003800000 */
[----:B------:R-:W2:Y:S02]  /*2740*/  LDG.E.U8 R102, desc[UR36][R8.64+0x1] ;  /* 0x0000012408667981 */ /* 0x000ea4000c1e1100 */
[----:B--2---:R-:W-:-:S05]  /*2750*/  PRMT R0, R102, 0x8880, RZ ;  /* 0x0000888066007816 */ /* 0x004fca00000000ff */
[----:B------:R-:W-:-:S07]  /*2760*/  IMAD R3, R0, R91, RZ ;  /* 0x0000005b00037224 */ /* 0x000fce00078e02ff */
.L_x_42:
[----:B------:R-:W-:Y:S05]  /*2770*/  BSYNC B1 ;  /* 0x0000000000017941 */ /* 0x000fea0003800000 */
.L_x_41:
[----:B------:R-:W-:Y:S01]  /*2780*/  ISETP.LT.OR P5, PT, R19, 0x1, !P0 ;  /* 0x000000011300780c */ /* 0x000fe200047a1670 */
[----:B------:R-:W-:Y:S01]  /*2790*/  @!P2 IMAD R25, R25, R90, R3 ;  /* 0x0000005a1919a224 */ /* 0x000fe200078e0203 */
[----:B------:R-:W-:Y:S01]  /*27a0*/  BSSY B1, `(.L_x_43) ;  /* 0x000000a000017945 */ /* 0x000fe20003800000 */
[----:B------:R-:W-:Y:S02]  /*27b0*/  IADD3.X R11, R13, R107, R14, P3, P4 ;  /* 0x0000006b0d0b7210 */ /* 0x000fe40001fe840e */
[C---:B------:R-:W-:Y:S01]  /*27c0*/  ISETP.LT.OR P3, PT, R19.reuse, 0x2, !P0 ;  /* 0x000000021300780c */ /* 0x040fe20004761670 */
[----:B------:R2:W-:Y:S01]  /*27d0*/  @!P2 STG.E.U8 desc[UR36][R4.64+0x1], R25 ;  /* 0x000001190400a986 */ /* 0x0005e2000c101124 */
[C---:B------:R-:W-:Y:S02]  /*27e0*/  ISETP.LT.OR P4, PT, R19.reuse, 0x9, !P1 ;  /* 0x000000091300780c */ /* 0x040fe40004f81670 */
[----:B------:R-:W-:-:S04]  /*27f0*/  ISETP.LT.OR P2, PT, R19, 0xa, !P1 ;  /* 0x0000000a1300780c */ /* 0x000fc80004f41670 */
[----:B------:R-:W-:Y:S09]  /*2800*/  @P5 BRA `(.L_x_44) ;  /* 0x00000000000c5947 */ /* 0x000ff20003800000 */
[----:B------:R-:W3:Y:S02]  /*2810*/  LDG.E.U8 R102, desc[UR36][R10.64] ;  /* 0x000000240a667981 */ /* 0x000ee4000c1e1100 */
[----:B---3--:R-:W-:-:S05]  /*2820*/  PRMT R0, R102, 0x8880, RZ ;  /* 0x0000888066007816 */ /* 0x008fca00000000ff */
[----:B------:R-:W-:-:S07]  /*2830*/  IMAD R3, R0, R91, RZ ;  /* 0x0000005b00037224 */ /* 0x000fce00078e02ff */
.L_x_44:
[----:B------:R-:W-:Y:S05]  /*2840*/  BSYNC B1 ;  /* 0x0000000000017941 */ /* 0x000fea0003800000 */
.L_x_43:
[----:B------:R-:W-:Y:S01]  /*2850*/  @!P5 IMAD R13, R26, R90, R3 ;  /* 0x0000005a1a0dd224 */ /* 0x000fe200078e0203 */
[----:B------:R-:W-:Y:S04]  /*2860*/  BSSY B1, `(.L_x_45) ;  /* 0x0000006000017945 */ /* 0x000fe80003800000 */
[----:B------:R3:W-:Y:S01]  /*2870*/  @!P5 STG.E.U8 desc[UR36][R6.64], R13 ;  /* 0x0000000d0600d986 */ /* 0x0007e2000c101124 */
[----:B------:R-:W-:Y:S05]  /*2880*/  @P3 BRA `(.L_x_46) ;  /* 0x00000000000c3947 */ /* 0x000fea0003800000 */
[----:B------:R-:W4:Y:S02]  /*2890*/  LDG.E.U8 R102, desc[UR36][R10.64+0x1] ;  /* 0x000001240a667981 */ /* 0x000f24000c1e1100 */
[----:B----4-:R-:W-:-:S05]  /*28a0*/  PRMT R0, R102, 0x8880, RZ ;  /* 0x0000888066007816 */ /* 0x010fca00000000ff */
[----:B------:R-:W-:-:S07]  /*28b0*/  IMAD R3, R0, R91, RZ ;  /* 0x0000005b00037224 */ /* 0x000fce00078e02ff */
.L_x_46:
[----:B------:R-:W-:Y:S05]  /*28c0*/  BSYNC B1 ;  /* 0x0000000000017941 */ /* 0x000fea0003800000 */
.L_x_45:
[----:B------:R-:W-:Y:S01]  /*28d0*/  @!P3 IMAD R27, R27, R90, R3 ;  /* 0x0000005a1b1bb224 */ /* 0x000fe200078e0203 */
[----:B------:R-:W-:Y:S04]  /*28e0*/  BSSY B1, `(.L_x_47) ;  /* 0x0000006000017945 */ /* 0x000fe80003800000 */
[----:B------:R4:W-:Y:S01]  /*28f0*/  @!P3 STG.E.U8 desc[UR36][R6.64+0x1], R27 ;  /* 0x0000011b0600b986 */ /* 0x0009e2000c101124 */
[----:B------:R-:W-:Y:S05]  /*2900*/  @P4 BRA `(.L_x_48) ;  /* 0x00000000000c4947 */ /* 0x000fea0003800000 */
[----:B------:R-:W5:Y:S02]  /*2910*/  LDG.E.U8 R102, desc[UR36][R8.64+0x8] ;  /* 0x0000082408667981 */ /* 0x000f64000c1e1100 */
[----:B-----5:R-:W-:-:S05]  /*2920*/  PRMT R0, R102, 0x8880, RZ ;  /* 0x0000888066007816 */ /* 0x020fca00000000ff */
[----:B------:R-:W-:-:S07]  /*2930*/  IMAD R3, R0, R91, RZ ;  /* 0x0000005b00037224 */ /* 0x000fce00078e02ff */
.L_x_48:
[----:B------:R-:W-:Y:S05]  /*2940*/  BSYNC B1 ;  /* 0x0000000000017941 */ /* 0x000fea0003800000 */
.L_x_47:
[----:B---3--:R-:W-:Y:S01]  /*2950*/  @!P4 IMAD R13, R28, R90, R3 ;  /* 0x0000005a1c0dc224 */ /* 0x008fe200078e0203 */
[----:B------:R-:W-:Y:S04]  /*2960*/  BSSY B1, `(.L_x_49) ;  /* 0x0000006000017945 */ /* 0x000fe80003800000 */
[----:B------:R3:W-:Y:S01]  /*2970*/  @!P4 STG.E.U8 desc[UR36][R4.64+0x8], R13 ;  /* 0x0000080d0400c986 */ /* 0x0007e2000c101124 */
[----:B------:R-:W-:Y:S05]  /*2980*/  @P2 BRA `(.L_x_50) ;  /* 0x00000000000c2947 */ /* 0x000fea0003800000 */
[----:B------:R-:W5:Y:S02]  /*2990*/  LDG.E.U8 R102, desc[UR36][R8.64+0x9] ;  /* 0x0000092408667981 */ /* 0x000f64000c1e1100 */
[----:B-----5:R-:W-:-:S05]  /*29a0*/  PRMT R0, R102, 0x8880, RZ ;  /* 0x0000888066007816 */ /* 0x020fca00000000ff */
[----:B------:R-:W-:-:S07]  /*29b0*/  IMAD R3, R0, R91, RZ ;  /* 0x0000005b00037224 */ /* 0x000fce00078e02ff */
.L_x_50:
[----:B------:R-:W-:Y:S05]  /*29c0*/  BSYNC B1 ;  /* 0x0000000000017941 */ /* 0x000fea0003800000 */
.L_x_49:
[----:B------:R-:W-:Y:S01]  /*29d0*/  ISETP.LT.OR P4, PT, R19, 0x9, !P0 ;  /* 0x000000091300780c */ /* 0x000fe20004781670 */
[----:B------:R-:W-:Y:S01]  /*29e0*/  @!P2 IMAD R29, R29, R90, R3 ;  /* 0x0000005a1d1da224 */ /* 0x000fe200078e0203 */
[----:B------:R-:W-:Y:S01]  /*29f0*/  BSSY B1, `(.L_x_51) ;  /* 0x0000009000017945 */ /* 0x000fe20003800000 */
[C---:B------:R-:W-:Y:S02]  /*2a00*/  ISETP.LT.OR P3, PT, R19.reuse, 0xa, !P0 ;  /* 0x0000000a1300780c */ /* 0x040fe40004761670 */
[C---:B------:R-:W-:Y:S01]  /*2a10*/  ISETP.LT.OR P5, PT, R19.reuse, 0x11, !P1 ;  /* 0x000000111300780c */ /* 0x040fe20004fa1670 */
[----:B------:R0:W-:Y:S01]  /*2a20*/  @!P2 STG.E.U8 desc[UR36][R4.64+0x9], R29 ;  /* 0x0000091d0400a986 */ /* 0x0001e2000c101124 */
[----:B------:R-:W-:-:S06]  /*2a30*/  ISETP.LT.OR P2, PT, R19, 0x12, !P1 ;  /* 0x000000121300780c */ /* 0x000fcc0004f41670 */
[----:B------:R-:W-:Y:S07]  /*2a40*/  @P4 BRA `(.L_x_52) ;  /* 0x00000000000c4947 */ /* 0x000fee0003800000 */
[----:B------:R-:W5:Y:S02]  /*2a50*/  LDG.E.U8 R102, desc[UR36][R10.64+0x8] ;  /* 0x000008240a667981 */ /* 0x000f64000c1e1100 */
[----:B-----5:R-:W-:-:S05]  /*2a60*/  PRMT R0, R102, 0x8880, RZ ;  /* 0x0000888066007816 */ /* 0x020fca00000000ff */
[----:B------:R-:W-:-:S07]  /*2a70*/  IMAD R3, R0, R91, RZ ;  /* 0x0000005b00037224 */ /* 0x000fce00078e02ff */
.L_x_52:
[----:B------:R-:W-:Y:S05]  /*2a80*/  BSYNC B1 ;  /* 0x0000000000017941 */ /* 0x000fea0003800000 */
.L_x_51:
[----:B---3--:R-:W-:Y:S01]  /*2a90*/  @!P4 IMAD R13, R30, R90, R3 ;  /* 0x0000005a1e0dc224 */ /* 0x008fe200078e0203 */
[----:B------:R-:W-:Y:S04]  /*2aa0*/  BSSY B1, `(.L_x_53) ;  /* 0x0000006000017945 */ /* 0x000fe80003800000 */
[----:B------:R3:W-:Y:S01]  /*2ab0*/  @!P4 STG.E.U8 desc[UR36][R6.64+0x8], R13 ;  /* 0x0000080d0600c986 */ /* 0x0007e2000c101124 */
[----:B------:R-:W-:Y:S05]  /*2ac0*/  @P3 BRA `(.L_x_54) ;  /* 0x00000000000c3947 */ /* 0x000fea0003800000 */
[----:B------:R-:W5:Y:S02]  /*2ad0*/  LDG.E.U8 R102, desc[UR36][R10.64+0x9] ;  /* 0x000009240a667981 */ /* 0x000f64000c1e1100 */
[----:B-----5:R-:W-:-:S05]  /*2ae0*/  PRMT R0, R102, 0x8880, RZ ;  /* 0x0000888066007816 */ /* 0x020fca00000000ff */
[----:B------:R-:W-:-:S07]  /*2af0*/  IMAD R3, R0, R91, RZ ;  /* 0x0000005b00037224 */ /* 0x000fce00078e02ff */
.L_x_54:
[----:B------:R-:W-:Y:S05]  /*2b00*/  BSYNC B1 ;  /* 0x0000000000017941 */ /* 0x000fea0003800000 */
.L_x_53:
[----:B------:R-:W-:Y:S01]  /*2b10*/  @!P3 IMAD R31, R31, R90, R3 ;  /* 0x0000005a1f1fb224 */ /* 0x000fe200078e0203 */
[----:B------:R-:W-:Y:S04]  /*2b20*/  BSSY B1, `(.L_x_55) ;  /* 0x0000006000017945 */ /* 0x000fe80003800000 */
[----:B------:R0:W-:Y:S01]  /*2b30*/  @!P3 STG.E.U8 desc[UR36][R6.64+0x9], R31 ;  /* 0x0000091f0600b986 */ /* 0x0001e2000c101124 */
[----:B------:R-:W-:Y:S05]  /*2b40*/  @P5 BRA `(.L_x_56) ;  /* 0x00000000000c5947 */ /* 0x000fea0003800000 */
[----:B------:R-:W5:Y:S02]  /*2b50*/  LDG.E.U8 R102, desc[UR36][R8.64+0x10] ;  /* 0x0000102408667981 */ /* 0x000f64000c1e1100 */
[----:B-----5:R-:W-:-:S05]  /*2b60*/  PRMT R0, R102, 0x8880, RZ ;  /* 0x0000888066007816 */ /* 0x020fca00000000ff */
[----:B------:R-:W-:-:S07]  /*2b70*/  IMAD R3, R0, R91, RZ ;  /* 0x0000005b00037224 */ /* 0x000fce00078e02ff */
.L_x_56:
[----:B------:R-:W-:Y:S05]  /*2b80*/  BSYNC B1 ;  /* 0x0000000000017941 */ /* 0x000fea0003800000 */
.L_x_55:
[----:B---3--:R-:W-:Y:S01]  /*2b90*/  @!P5 IMAD R13, R32, R90, R3 ;  /* 0x0000005a200dd224 */ /* 0x008fe200078e0203 */
[----:B------:R-:W-:Y:S04]  /*2ba0*/  BSSY B1, `(.L_x_57) ;  /* 0x0000006000017945 */ /* 0x000fe80003800000 */
[----:B------:R3:W-:Y:S01]  /*2bb0*/  @!P5 STG.E.U8 desc[UR36][R4.64+0x10], R13 ;  /* 0x0000100d0400d986 */ /* 0x0007e2000c101124 */
[----:B------:R-:W-:Y:S05]  /*2bc0*/  @P2 BRA `(.L_x_58) ;  /* 0x00000000000c2947 */ /* 0x000fea0003800000 */
[----:B------:R-:W5:Y:S02]  /*2bd0*/  LDG.E.U8 R102, desc[UR36][R8.64+0x11] ;  /* 0x0000112408667981 */ /* 0x000f64000c1e1100 */
[----:B-----5:R-:W-:-:S05]  /*2be0*/  PRMT R0, R102, 0x8880, RZ ;  /* 0x0000888066007816 */ /* 0x020fca00000000ff */
[----:B------:R-:W-:-:S07]  /*2bf0*/  IMAD R3, R0, R91, RZ ;  /* 0x0000005b00037224 */ /* 0x000fce00078e02ff */
.L_x_58:
[----:B------:R-:W-:Y:S05]  /*2c00*/  BSYNC B1 ;  /* 0x0000000000017941 */ /* 0x000fea0003800000 */
.L_x_57:
        /* <DEDUP_REMOVED lines=11> */
.L_x_60:
[----:B------:R-:W-:Y:S05]  /*2cc0*/  BSYNC B1 ;  /* 0x0000000000017941 */ /* 0x000fea0003800000 */
.L_x_59:
[----:B---3--:R-:W-:Y:S01]  /*2cd0*/  @!P4 IMAD R13, R34, R90, R3 ;  /* 0x0000005a220dc224 */ /* 0x008fe200078e0203 */
[----:B------:R-:W-:Y:S04]  /*2ce0*/  BSSY B1, `(.L_x_61) ;  /* 0x0000006000017945 */ /* 0x000fe80003800000 */
[----:B------:R3:W-:Y:S01]  /*2cf0*/  @!P4 STG.E.U8 desc[UR36][R6.64+0x10], R13 ;  /* 0x0000100d0600c986 */ /* 0x0007e2000c101124 */
[----:B------:R-:W-:Y:S05]  /*2d00*/  @P3 BRA `(.L_x_62) ;  /* 0x00000000000c3947 */ /* 0x000fea0003800000 */
[----:B------:R-:W5:Y:S02]  /*2d10*/  LDG.E.U8 R102, desc[UR36][R10.64+0x11] ;  /* 0x000011240a667981 */ /* 0x000f64000c1e1100 */
[----:B-----5:R-:W-:-:S05]  /*2d20*/  PRMT R0, R102, 0x8880, RZ ;  /* 0x0000888066007816 */ /* 0x020fca00000000ff */
[----:B------:R-:W-:-:S07]  /*2d30*/  IMAD R3, R0, R91, RZ ;  /* 0x0000005b00037224 */ /* 0x000fce00078e02ff */
.L_x_62:
[----:B------:R-:W-:Y:S05]  /*2d40*/  BSYNC B1 ;  /* 0x0000000000017941 */ /* 0x000fea0003800000 */
.L_x_61:
[----:B------:R-:W-:Y:S01]  /*2d50*/  @!P3 IMAD R35, R35, R90, R3 ;  /* 0x0000005a2323b224 */ /* 0x000fe200078e0203 */
[----:B------:R-:W-:Y:S04]  /*2d60*/  BSSY B1, `(.L_x_63) ;  /* 0x0000006000017945 */ /* 0x000fe80003800000 */
[----:B------:R0:W-:Y:S01]  /*2d70*/  @!P3 STG.E.U8 desc[UR36][R6.64+0x11], R35 ;  /* 0x000011230600b986 */ /* 0x0001e2000c101124 */
[----:B------:R-:W-:Y:S05]  /*2d80*/  @P5 BRA `(.L_x_64) ;  /* 0x00000000000c5947 */ /* 0x000fea0003800000 */
[----:B------:R-:W5:Y:S02]  /*2d90*/  LDG.E.U8 R102, desc[UR36][R8.64+0x18] ;  /* 0x0000182408667981 */ /* 0x000f64000c1e1100 */
[----:B-----5:R-:W-:-:S05]  /*2da0*/  PRMT R0, R102, 0x8880, RZ ;  /* 0x0000888066007816 */ /* 0x020fca00000000ff */
[----:B------:R-:W-:-:S07]  /*2db0*/  IMAD R3, R0, R91, RZ ;  /* 0x0000005b00037224 */ /* 0x000fce00078e02ff */
.L_x_64:
[----:B------:R-:W-:Y:S05]  /*2dc0*/  BSYNC B1 ;  /* 0x0000000000017941 */ /* 0x000fea0003800000 */
.L_x_63:
[----:B---3--:R-:W-:Y:S01]  /*2dd0*/  @!P5 IMAD R13, R36, R90, R3 ;  /* 0x0000005a240dd224 */ /* 0x008fe200078e0203 */
[----:B------:R-:W-:Y:S04]  /*2de0*/  BSSY B1, `(.L_x_65) ;  /* 0x0000006000017945 */ /* 0x000fe80003800000 */
[----:B------:R3:W-:Y:S01]  /*2df0*/  @!P5 STG.E.U8 desc[UR36][R4.64+0x18], R13 ;  /* 0x0000180d0400d986 */ /* 0x0007e2000c101124 */
[----:B------:R-:W-:Y:S05]  /*2e00*/  @P2 BRA `(.L_x_66) ;  /* 0x00000000000c2947 */ /* 0x000fea0003800000 */
[----:B------:R-:W5:Y:S02]  /*2e10*/  LDG.E.U8 R102, desc[UR36][R8.64+0x19] ;  /* 0x0000192408667981 */ /* 0x000f64000c1e1100 */
[----:B-----5:R-:W-:-:S05]  /*2e20*/  PRMT R0, R102, 0x8880, RZ ;  /* 0x0000888066007816 */ /* 0x020fca00000000ff */
[----:B------:R-:W-:-:S07]  /*2e30*/  IMAD R3, R0, R91, RZ ;  /* 0x0000005b00037224 */ /* 0x000fce00078e02ff */
.L_x_66:
[----:B------:R-:W-:Y:S05]  /*2e40*/  BSYNC B1 ;  /* 0x0000000000017941 */ /* 0x000fea0003800000 */
.L_x_65:
        /* <DEDUP_REMOVED lines=11> */
.L_x_68:
[----:B------:R-:W-:Y:S05]  /*2f00*/  BSYNC B1 ;  /* 0x0000000000017941 */ /* 0x000fea0003800000 */
.L_x_67:
[----:B---3--:R-:W-:Y:S01]  /*2f10*/  @!P4 IMAD R13, R38, R90, R3 ;  /* 0x0000005a260dc224 */ /* 0x008fe200078e0203 */
[----:B------:R-:W-:Y:S04]  /*2f20*/  BSSY B1, `(.L_x_69) ;  /* 0x0000006000017945 */ /* 0x000fe80003800000 */
[----:B------:R3:W-:Y:S01]  /*2f30*/  @!P4 STG.E.U8 desc[UR36][R6.64+0x18], R13 ;  /* 0x0000180d0600c986 */ /* 0x0007e2000c101124 */
[----:B------:R-:W-:Y:S05]  /*2f40*/  @P3 BRA `(.L_x_70) ;  /* 0x00000000000c3947 */ /* 0x000fea0003800000 */
[----:B------:R-:W5:Y:S02]  /*2f50*/  LDG.E.U8 R102, desc[UR36][R10.64+0x19] ;  /* 0x000019240a667981 */ /* 0x000f64000c1e1100 */
[----:B-----5:R-:W-:-:S05]  /*2f60*/  PRMT R0, R102, 0x8880, RZ ;  /* 0x0000888066007816 */ /* 0x020fca00000000ff */
[----:B------:R-:W-:-:S07]  /*2f70*/  IMAD R3, R0, R91, RZ ;  /* 0x0000005b00037224 */ /* 0x000fce00078e02ff */
.L_x_70:
[----:B------:R-:W-:Y:S05]  /*2f80*/  BSYNC B1 ;  /* 0x0000000000017941 */ /* 0x000fea0003800000 */
.L_x_69:
[----:B------:R-:W-:Y:S01]  /*2f90*/  @!P3 IMAD R39, R39, R90, R3 ;  /* 0x0000005a2727b224 */ /* 0x000fe200078e0203 */
[----:B------:R-:W-:Y:S04]  /*2fa0*/  BSSY B1, `(.L_x_71) ;  /* 0x0000006000017945 */ /* 0x000fe80003800000 */
[----:B------:R0:W-:Y:S01]  /*2fb0*/  @!P3 STG.E.U8 desc[UR36][R6.64+0x19], R39 ;  /* 0x000019270600b986 */ /* 0x0001e2000c101124 */
[----:B------:R-:W-:Y:S05]  /*2fc0*/  @P5 BRA `(.L_x_72) ;  /* 0x00000000000c5947 */ /* 0x000fea0003800000 */
[----:B------:R-:W5:Y:S02]  /*2fd0*/  LDG.E.U8 R102, desc[UR36][R8.64+0x20] ;  /* 0x0000202408667981 */ /* 0x000f64000c1e1100 */
[----:B-----5:R-:W-:-:S05]  /*2fe0*/  PRMT R0, R102, 0x8880, RZ ;  /* 0x0000888066007816 */ /* 0x020fca00000000ff */
[----:B------:R-:W-:-:S07]  /*2ff0*/  IMAD R3, R0, R91, RZ ;  /* 0x0000005b00037224 */ /* 0x000fce00078e02ff */
.L_x_72:
[----:B------:R-:W-:Y:S05]  /*3000*/  BSYNC B1 ;  /* 0x0000000000017941 */ /* 0x000fea0003800000 */
.L_x_71:
[----:B---3--:R-:W-:Y:S01]  /*3010*/  @!P5 IMAD R13, R40, R90, R3 ;  /* 0x0000005a280dd224 */ /* 0x008fe200078e0203 */
[----:B------:R-:W-:Y:S04]  /*3020*/  BSSY B1, `(.L_x_73) ;  /* 0x0000006000017945 */ /* 0x000fe80003800000 */
[----:B------:R3:W-:Y:S01]  /*3030*/  @!P5 STG.E.U8 desc[UR36][R4.64+0x20], R13 ;  /* 0x0000200d0400d986 */ /* 0x0007e2000c101124 */
[----:B------:R-:W-:Y:S05]  /*3040*/  @P2 BRA `(.L_x_74) ;  /* 0x00000000000c2947 */ /* 0x000fea0003800000 */
[----:B------:R-:W5:Y:S02]  /*3050*/  LDG.E.U8 R102, desc[UR36][R8.64+0x21] ;  /* 0x0000212408667981 */ /* 0x000f64000c1e1100 */
[----:B-----5:R-:W-:-:S05]  /*3060*/  PRMT R0, R102, 0x8880, RZ ;  /* 0x0000888066007816 */ /* 0x020fca00000000ff */
[----:B------:R-:W-:-:S07]  /*3070*/  IMAD R3, R0, R91, RZ ;  /* 0x0000005b00037224 */ /* 0x000fce00078e02ff */
.L_x_74:
[----:B------:R-:W-:Y:S05]  /*3080*/  BSYNC B1 ;  /* 0x0000000000017941 */ /* 0x000fea0003800000 */
.L_x_73:
        /* <DEDUP_REMOVED lines=11> */
.L_x_76:
[----:B------:R-:W-:Y:S05]  /*3140*/  BSYNC B1 ;  /* 0x0000000000017941 */ /* 0x000fea0003800000 */
.L_x_75:
[----:B---3--:R-:W-:Y:S01]  /*3150*/  @!P4 IMAD R13, R42, R90, R3 ;  /* 0x0000005a2a0dc224 */ /* 0x008fe200078e0203 */
[----:B------:R-:W-:Y:S04]  /*3160*/  BSSY B1, `(.L_x_77) ;  /* 0x0000006000017945 */ /* 0x000fe80003800000 */
[----:B------:R3:W-:Y:S01]  /*3170*/  @!P4 STG.E.U8 desc[UR36][R6.64+0x20], R13 ;  /* 0x0000200d0600c986 */ /* 0x0007e2000c101124 */
[----:B------:R-:W-:Y:S05]  /*3180*/  @P3 BRA `(.L_x_78) ;  /* 0x00000000000c3947 */ /* 0x000fea0003800000 */
[----:B------:R-:W5:Y:S02]  /*3190*/  LDG.E.U8 R102, desc[UR36][R10.64+0x21] ;  /* 0x000021240a667981 */ /* 0x000f64000c1e1100 */
[----:B-----5:R-:W-:-:S05]  /*31a0*/  PRMT R0, R102, 0x8880, RZ ;  /* 0x0000888066007816 */ /* 0x020fca00000000ff */
[----:B------:R-:W-:-:S07]  /*31b0*/  IMAD R3, R0, R91, RZ ;  /* 0x0000005b00037224 */ /* 0x000fce00078e02ff */
.L_x_78:
[----:B------:R-:W-:Y:S05]  /*31c0*/  BSYNC B1 ;  /* 0x0000000000017941 */ /* 0x000fea0003800000 */
.L_x_77:
[----:B------:R-:W-:Y:S01]  /*31d0*/  @!P3 IMAD R43, R43, R90, R3 ;  /* 0x0000005a2b2bb224 */ /* 0x000fe200078e0203 */
[----:B------:R-:W-:Y:S04]  /*31e0*/  BSSY B1, `(.L_x_79) ;  /* 0x0000006000017945 */ /* 0x000fe80003800000 */
[----:B------:R0:W-:Y:S01]  /*31f0*/  @!P3 STG.E.U8 desc[UR36][R6.64+0x21], R43 ;  /* 0x0000212b0600b986 */ /* 0x0001e2000c101124 */
[----:B------:R-:W-:Y:S05]  /*3200*/  @P5 BRA `(.L_x_80) ;  /* 0x00000000000c5947 */ /* 0x000fea0003800000 */
[----:B------:R-:W5:Y:S02]  /*3210*/  LDG.E.U8 R102, desc[UR36][R8.64+0x28] ;  /* 0x0000282408667981 */ /* 0x000f64000c1e1100 */
[----:B-----5:R-:W-:-:S05]  /*3220*/  PRMT R0, R102, 0x8880, RZ ;  /* 0x0000888066007816 */ /* 0x020fca00000000ff */
[----:B------:R-:W-:-:S07]  /*3230*/  IMAD R3, R0, R91, RZ ;  /* 0x0000005b00037224 */ /* 0x000fce00078e02ff */
.L_x_80:
[----:B------:R-:W-:Y:S05]  /*3240*/  BSYNC B1 ;  /* 0x0000000000017941 */ /* 0x000fea0003800000 */
.L_x_79:
[----:B---3--:R-:W-:Y:S01]  /*3250*/  @!P5 IMAD R13, R44, R90, R3 ;  /* 0x0000005a2c0dd224 */ /* 0x008fe200078e0203 */
[----:B------:R-:W-:Y:S04]  /*3260*/  BSSY B1, `(.L_x_81) ;  /* 0x0000006000017945 */ /* 0x000fe80003800000 */
[----:B------:R3:W-:Y:S01]  /*3270*/  @!P5 STG.E.U8 desc[UR36][R4.64+0x28], R13 ;  /* 0x0000280d0400d986 */ /* 0x0007e2000c101124 */
[----:B------:R-:W-:Y:S05]  /*3280*/  @P2 BRA `(.L_x_82) ;  /* 0x00000000000c2947 */ /* 0x000fea0003800000 */
[----:B------:R-:W5:Y:S02]  /*3290*/  LDG.E.U8 R102, desc[UR36][R8.64+0x29] ;  /* 0x0000292408667981 */ /* 0x000f64000c1e1100 */
[----:B-----5:R-:W-:-:S05]  /*32a0*/  PRMT R0, R102, 0x8880, RZ ;  /* 0x0000888066007816 */ /* 0x020fca00000000ff */
[----:B------:R-:W-:-:S07]  /*32b0*/  IMAD R3, R0, R91, RZ ;  /* 0x0000005b00037224 */ /* 0x000fce00078e02ff */
.L_x_82:
[----:B------:R-:W-:Y:S05]  /*32c0*/  BSYNC B1 ;  /* 0x0000000000017941 */ /* 0x000fea0003800000 */
.L_x_81:
        /* <DEDUP_REMOVED lines=11> */
.L_x_84:
[----:B------:R-:W-:Y:S05]  /*3380*/  BSYNC B1 ;  /* 0x0000000000017941 */ /* 0x000fea0003800000 */
.L_x_83:
[----:B---3--:R-:W-:Y:S01]  /*3390*/  @!P4 IMAD R13, R46, R90, R3 ;  /* 0x0000005a2e0dc224 */ /* 0x008fe200078e0203 */
[----:B------:R-:W-:Y:S04]  /*33a0*/  BSSY B1, `(.L_x_85) ;  /* 0x0000006000017945 */ /* 0x000fe80003800000 */
[----:B------:R3:W-:Y:S01]  /*33b0*/  @!P4 STG.E.U8 desc[UR36][R6.64+0x28], R13 ;  /* 0x0000280d0600c986 */ /* 0x0007e2000c101124 */
[----:B------:R-:W-:Y:S05]  /*33c0*/  @P3 BRA `(.L_x_86) ;  /* 0x00000000000c3947 */ /* 0x000fea0003800000 */
[----:B------:R-:W5:Y:S02]  /*33d0*/  LDG.E.U8 R102, desc[UR36][R10.64+0x29] ;  /* 0x000029240a667981 */ /* 0x000f64000c1e1100 */
[----:B-----5:R-:W-:-:S05]  /*33e0*/  PRMT R0, R102, 0x8880, RZ ;  /* 0x0000888066007816 */ /* 0x020fca00000000ff */
[----:B------:R-:W-:-:S07]  /*33f0*/  IMAD R3, R0, R91, RZ ;  /* 0x0000005b00037224 */ /* 0x000fce00078e02ff */
.L_x_86:
[----:B------:R-:W-:Y:S05]  /*3400*/  BSYNC B1 ;  /* 0x0000000000017941 */ /* 0x000fea0003800000 */
.L_x_85:
[----:B------:R-:W-:Y:S01]  /*3410*/  @!P3 IMAD R47, R47, R90, R3 ;  /* 0x0000005a2f2fb224 */ /* 0x000fe200078e0203 */
[----:B------:R-:W-:Y:S04]  /*3420*/  BSSY B1, `(.L_x_87) ;  /* 0x0000006000017945 */ /* 0x000fe80003800000 */
[----:B------:R0:W-:Y:S01]  /*3430*/  @!P3 STG.E.U8 desc[UR36][R6.64+0x29], R47 ;  /* 0x0000292f0600b986 */ /* 0x0001e2000c101124 */
[----:B------:R-:W-:Y:S05]  /*3440*/  @P5 BRA `(.L_x_88) ;  /* 0x00000000000c5947 */ /* 0x000fea0003800000 */
[----:B------:R-:W5:Y:S02]  /*3450*/  LDG.E.U8 R102, desc[UR36][R8.64+0x30] ;  /* 0x0000302408667981 */ /* 0x000f64000c1e1100 */
[----:B-----5:R-:W-:-:S05]  /*3460*/  PRMT R0, R102, 0x8880, RZ ;  /* 0x0000888066007816 */ /* 0x020fca00000000ff */
[----:B------:R-:W-:-:S07]  /*3470*/  IMAD R3, R0, R91, RZ ;  /* 0x0000005b00037224 */ /* 0x000fce00078e02ff */
.L_x_88:
[----:B------:R-:W-:Y:S05]  /*3480*/  BSYNC B1 ;  /* 0x0000000000017941 */ /* 0x000fea0003800000 */
.L_x_87:
[----:B---3--:R-:W-:Y:S01]  /*3490*/  @!P5 IMAD R13, R48, R90, R3 ;  /* 0x0000005a300dd224 */ /* 0x008fe200078e0203 */
[----:B------:R-:W-:Y:S04]  /*34a0*/  BSSY B1, `(.L_x_89) ;  /* 0x0000006000017945 */ /* 0x000fe80003800000 */
[----:B------:R3:W-:Y:S01]  /*34b0*/  @!P5 STG.E.U8 desc[UR36][R4.64+0x30], R13 ;  /* 0x0000300d0400d986 */ /* 0x0007e2000c101124 */
[----:B------:R-:W-:Y:S05]  /*34c0*/  @P2 BRA `(.L_x_90) ;  /* 0x00000000000c2947 */ /* 0x000fea0003800000 */
[----:B------:R-:W5:Y:S02]  /*34d0*/  LDG.E.U8 R102, desc[UR36][R8.64+0x31] ;  /* 0x0000312408667981 */ /* 0x000f64000c1e1100 */
[----:B-----5:R-:W-:-:S05]  /*34e0*/  PRMT R0, R102, 0x8880, RZ ;  /* 0x0000888066007816 */ /* 0x020fca00000000ff */
[----:B------:R-:W-:-:S07]  /*34f0*/  IMAD R3, R0, R91, RZ ;  /* 0x0000005b00037224 */ /* 0x000fce00078e02ff */
.L_x_90:
[----:B------:R-:W-:Y:S05]  /*3500*/  BSYNC B1 ;  /* 0x0000000000017941 */ /* 0x000fea0003800000 */
.L_x_89:
        /* <DEDUP_REMOVED lines=11> */
.L_x_92:
[----:B------:R-:W-:Y:S05]  /*35c0*/  BSYNC B1 ;  /* 0x0000000000017941 */ /* 0x000fea0003800000 */
.L_x_91:
[----:B---3--:R-:W-:Y:S01]  /*35d0*/  @!P4 IMAD R13, R50, R90, R3 ;  /* 0x0000005a320dc224 */ /* 0x008fe200078e0203 */
[----:B------:R-:W-:Y:S04]  /*35e0*/  BSSY B1, `(.L_x_93) ;  /* 0x0000006000017945 */ /* 0x000fe80003800000 */
[----:B------:R3:W-:Y:S01]  /*35f0*/  @!P4 STG.E.U8 desc[UR36][R6.64+0x30], R13 ;  /* 0x0000300d0600c986 */ /* 0x0007e2000c101124 */
[----:B------:R-:W-:Y:S05]  /*3600*/  @P3 BRA `(.L_x_94) ;  /* 0x00000000000c3947 */ /* 0x000fea0003800000 */
[----:B------:R-:W5:Y:S02]  /*3610*/  LDG.E.U8 R102, desc[UR36][R10.64+0x31] ;  /* 0x000031240a667981 */ /* 0x000f64000c1e1100 */
[----:B-----5:R-:W-:-:S05]  /*3620*/  PRMT R0, R102, 0x8880, RZ ;  /* 0x0000888066007816 */ /* 0x020fca00000000ff */
[----:B------:R-:W-:-:S07]  /*3630*/  IMAD R3, R0, R91, RZ ;  /* 0x0000005b00037224 */ /* 0x000fce00078e02ff */
.L_x_94:
[----:B------:R-:W-:Y:S05]  /*3640*/  BSYNC B1 ;  /* 0x0000000000017941 */ /* 0x000fea0003800000 */
.L_x_93:
[----:B------:R-:W-:Y:S01]  /*3650*/  @!P3 IMAD R51, R51, R90, R3 ;  /* 0x0000005a3333b224 */ /* 0x000fe200078e0203 */
[----:B------:R-:W-:Y:S04]  /*3660*/  BSSY B1, `(.L_x_95) ;  /* 0x0000006000017945 */ /* 0x000fe80003800000 */
[----:B------:R0:W-:Y:S01]  /*3670*/  @!P3 STG.E.U8 desc[UR36][R6.64+0x31], R51 ;  /* 0x000031330600b986 */ /* 0x0001e2000c101124 */
[----:B------:R-:W-:Y:S05]  /*3680*/  @P5 BRA `(.L_x_96) ;  /* 0x00000000000c5947 */ /* 0x000fea0003800000 */
[----:B------:R-:W5:Y:S02]  /*3690*/  LDG.E.U8 R102, desc[UR36][R8.64+0x38] ;  /* 0x0000382408667981 */ /* 0x000f64000c1e1100 */
[----:B-----5:R-:W-:-:S05]  /*36a0*/  PRMT R0, R102, 0x8880, RZ ;  /* 0x0000888066007816 */ /* 0x020fca00000000ff */
[----:B------:R-:W-:-:S07]  /*36b0*/  IMAD R3, R0, R91, RZ ;  /* 0x0000005b00037224 */ /* 0x000fce00078e02ff */
.L_x_96:
[----:B------:R-:W-:Y:S05]  /*36c0*/  BSYNC B1 ;  /* 0x0000000000017941 */ /* 0x000fea0003800000 */
.L_x_95:
[----:B---3--:R-:W-:Y:S01]  /*36d0*/  @!P5 IMAD R13, R52, R90, R3 ;  /* 0x0000005a340dd224 */ /* 0x008fe200078e0203 */
[----:B------:R-:W-:Y:S04]  /*36e0*/  BSSY B1, `(.L_x_97) ;  /* 0x0000006000017945 */ /* 0x000fe80003800000 */
[----:B------:R3:W-:Y:S01]  /*36f0*/  @!P5 STG.E.U8 desc[UR36][R4.64+0x38], R13 ;  /* 0x0000380d0400d986 */ /* 0x0007e2000c101124 */
[----:B------:R-:W-:Y:S05]  /*3700*/  @P2 BRA `(.L_x_98) ;  /* 0x00000000000c2947 */ /* 0x000fea0003800000 */
[----:B------:R-:W5:Y:S02]  /*3710*/  LDG.E.U8 R102, desc[UR36][R8.64+0x39] ;  /* 0x0000392408667981 */ /* 0x000f64000c1e1100 */
[----:B-----5:R-:W-:-:S05]  /*3720*/  PRMT R0, R102, 0x8880, RZ ;  /* 0x0000888066007816 */ /* 0x020fca00000000ff */
[----:B------:R-:W-:-:S07]  /*3730*/  IMAD R3, R0, R91, RZ ;  /* 0x0000005b00037224 */ /* 0x000fce00078e02ff */
.L_x_98:
[----:B------:R-:W-:Y:S05]  /*3740*/  BSYNC B1 ;  /* 0x0000000000017941 */ /* 0x000fea0003800000 */
.L_x_97:
        /* <DEDUP_REMOVED lines=11> */
.L_x_100:
[----:B------:R-:W-:Y:S05]  /*3800*/  BSYNC B1 ;  /* 0x0000000000017941 */ /* 0x000fea0003800000 */
.L_x_99:
[----:B---3--:R-:W-:Y:S01]  /*3810*/  @!P4 IMAD R13, R54, R90, R3 ;  /* 0x0000005a360dc224 */ /* 0x008fe200078e0203 */
[----:B------:R-:W-:Y:S04]  /*3820*/  BSSY B1, `(.L_x_101) ;  /* 0x0000006000017945 */ /* 0x000fe80003800000 */
[----:B------:R3:W-:Y:S01]  /*3830*/  @!P4 STG.E.U8 desc[UR36][R6.64+0x38], R13 ;  /* 0x0000380d0600c986 */ /* 0x0007e2000c101124 */
[----:B------:R-:W-:Y:S05]  /*3840*/  @P3 BRA `(.L_x_102) ;  /* 0x00000000000c3947 */ /* 0x000fea0003800000 */
[----:B------:R-:W5:Y:S02]  /*3850*/  LDG.E.U8 R102, desc[UR36][R10.64+0x39] ;  /* 0x000039240a667981 */ /* 0x000f64000c1e1100 */
[----:B-----5:R-:W-:-:S05]  /*3860*/  PRMT R0, R102, 0x8880, RZ ;  /* 0x0000888066007816 */ /* 0x020fca00000000ff */
[----:B------:R-:W-:-:S07]  /*3870*/  IMAD R3, R0, R91, RZ ;  /* 0x0000005b00037224 */ /* 0x000fce00078e02ff */
.L_x_102:
[----:B------:R-:W-:Y:S05]  /*3880*/  BSYNC B1 ;  /* 0x0000000000017941 */ /* 0x000fea0003800000 */
.L_x_101:
[----:B------:R-:W-:Y:S01]  /*3890*/  @!P3 IMAD R55, R55, R90, R3 ;  /* 0x0000005a3737b224 */ /* 0x000fe200078e0203 */
[----:B------:R-:W-:Y:S04]  /*38a0*/  BSSY B1, `(.L_x_103) ;  /* 0x0000006000017945 */ /* 0x000fe80003800000 */
[----:B------:R0:W-:Y:S01]  /*38b0*/  @!P3 STG.E.U8 desc[UR36][R6.64+0x39], R55 ;  /* 0x000039370600b986 */ /* 0x0001e2000c101124 */
[----:B------:R-:W-:Y:S05]  /*38c0*/  @P5 BRA `(.L_x_104) ;  /* 0x00000000000c5947 */ /* 0x000fea0003800000 */
[----:B------:R-:W5:Y:S02]  /*38d0*/  LDG.E.U8 R102, desc[UR36][R8.64+0x40] ;  /* 0x0000402408667981 */ /* 0x000f64000c1e1100 */
[----:B-----5:R-:W-:-:S05]  /*38e0*/  PRMT R0, R102, 0x8880, RZ ;  /* 0x0000888066007816 */ /* 0x020fca00000000ff */
[----:B------:R-:W-:-:S07]  /*38f0*/  IMAD R3, R0, R91, RZ ;  /* 0x0000005b00037224 */ /* 0x000fce00078e02ff */
.L_x_104:
[----:B------:R-:W-:Y:S05]  /*3900*/  BSYNC B1 ;  /* 0x0000000000017941 */ /* 0x000fea0003800000 */
.L_x_103:
[----:B---3--:R-:W-:Y:S01]  /*3910*/  @!P5 IMAD R13, R56, R90, R3 ;  /* 0x0000005a380dd224 */ /* 0x008fe200078e0203 */
[----:B------:R-:W-:Y:S04]  /*3920*/  BSSY B1, `(.L_x_105) ;  /* 0x0000006000017945 */ /* 0x000fe80003800000 */
[----:B------:R3:W-:Y:S01]  /*3930*/  @!P5 STG.E.U8 desc[UR36][R4.64+0x40], R13 ;  /* 0x0000400d0400d986 */ /* 0x0007e2000c101124 */
[----:B------:R-:W-:Y:S05]  /*3940*/  @P2 BRA `(.L_x_106) ;  /* 0x00000000000c2947 */ /* 0x000fea0003800000 */
[----:B------:R-:W5:Y:S02]  /*3950*/  LDG.E.U8 R102, desc[UR36][R8.64+0x41] ;  /* 0x0000412408667981 */ /* 0x000f64000c1e1100 */
[----:B-----5:R-:W-:-:S05]  /*3960*/  PRMT R0, R102, 0x8880, RZ ;  /* 0x0000888066007816 */ /* 0x020fca00000000ff */
[----:B------:R-:W-:-:S07]  /*3970*/  IMAD R3, R0, R91, RZ ;  /* 0x0000005b00037224 */ /* 0x000fce00078e02ff */
.L_x_106:
[----:B------:R-:W-:Y:S05]  /*3980*/  BSYNC B1 ;  /* 0x0000000000017941 */ /* 0x000fea0003800000 */
.L_x_105:
        /* <DEDUP_REMOVED lines=11> */
.L_x_108:
[----:B------:R-:W-:Y:S05]  /*3a40*/  BSYNC B1 ;  /* 0x0000000000017941 */ /* 0x000fea0003800000 */
.L_x_107:
[----:B---3--:R-:W-:Y:S01]  /*3a50*/  @!P4 IMAD R13, R58, R90, R3 ;  /* 0x0000005a3a0dc224 */ /* 0x008fe200078e0203 */
[----:B------:R-:W-:Y:S04]  /*3a60*/  BSSY B1, `(.L_x_109) ;  /* 0x0000006000017945 */ /* 0x000fe80003800000 */
[----:B------:R3:W-:Y:S01]  /*3a70*/  @!P4 STG.E.U8 desc[UR36][R6.64+0x40], R13 ;  /* 0x0000400d0600c986 */ /* 0x0007e2000c101124 */
[----:B------:R-:W-:Y:S05]  /*3a80*/  @P3 BRA `(.L_x_110) ;  /* 0x00000000000c3947 */ /* 0x000fea0003800000 */
[----:B------:R-:W5:Y:S02]  /*3a90*/  LDG.E.U8 R102, desc[UR36][R10.64+0x41] ;  /* 0x000041240a667981 */ /* 0x000f64000c1e1100 */
[----:B-----5:R-:W-:-:S05]  /*3aa0*/  PRMT R0, R102, 0x8880, RZ ;  /* 0x0000888066007816 */ /* 0x020fca00000000ff */
[----:B------:R-:W-:-:S07]  /*3ab0*/  IMAD R3, R0, R91, RZ ;  /* 0x0000005b00037224 */ /* 0x000fce00078e02ff */
.L_x_110:
[----:B------:R-:W-:Y:S05]  /*3ac0*/  BSYNC B1 ;  /* 0x0000000000017941 */ /* 0x000fea0003800000 */
.L_x_109:
[----:B------:R-:W-:Y:S01]  /*3ad0*/  @!P3 IMAD R59, R59, R90, R3 ;  /* 0x0000005a3b3bb224 */ /* 0x000fe200078e0203 */
[----:B------:R-:W-:Y:S04]  /*3ae0*/  BSSY B1, `(.L_x_111) ;  /* 0x0000006000017945 */ /* 0x000fe80003800000 */
[----:B------:R0:W-:Y:S01]  /*3af0*/  @!P3 STG.E.U8 desc[UR36][R6.64+0x41], R59 ;  /* 0x0000413b0600b986 */ /* 0x0001e2000c101124 */
[----:B------:R-:W-:Y:S05]  /*3b00*/  @P5 BRA `(.L_x_112) ;  /* 0x00000000000c5947 */ /* 0x000fea0003800000 */
[----:B------:R-:W5:Y:S02]  /*3b10*/  LDG.E.U8 R102, desc[UR36][R8.64+0x48] ;  /* 0x0000482408667981 */ /* 0x000f64000c1e1100 */
[----:B-----5:R-:W-:-:S05]  /*3b20*/  PRMT R0, R102, 0x8880, RZ ;  /* 0x0000888066007816 */ /* 0x020fca00000000ff */
[----:B------:R-:W-:-:S07]  /*3b30*/  IMAD R3, R0, R91, RZ ;  /* 0x0000005b00037224 */ /* 0x000fce00078e02ff */
.L_x_112:
[----:B------:R-:W-:Y:S05]  /*3b40*/  BSYNC B1 ;  /* 0x0000000000017941 */ /* 0x000fea0003800000 */
.L_x_111:
[----:B---3--:R-:W-:Y:S01]  /*3b50*/  @!P5 IMAD R13, R60, R90, R3 ;  /* 0x0000005a3c0dd224 */ /* 0x008fe200078e0203 */
[----:B------:R-:W-:Y:S04]  /*3b60*/  BSSY B1, `(.L_x_113) ;  /* 0x0000006000017945 */ /* 0x000fe80003800000 */
[----:B------:R3:W-:Y:S01]  /*3b70*/  @!P5 STG.E.U8 desc[UR36][R4.64+0x48], R13 ;  /* 0x0000480d0400d986 */ /* 0x0007e2000c101124 */
[----:B------:R-:W-:Y:S05]  /*3b80*/  @P2 BRA `(.L_x_114) ;  /* 0x00000000000c2947 */ /* 0x000fea0003800000 */
[----:B------:R-:W5:Y:S02]  /*3b90*/  LDG.E.U8 R102, desc[UR36][R8.64+0x49] ;  /* 0x0000492408667981 */ /* 0x000f64000c1e1100 */
[----:B-----5:R-:W-:-:S05]  /*3ba0*/  PRMT R0, R102, 0x8880, RZ ;  /* 0x0000888066007816 */ /* 0x020fca00000000ff */
[----:B------:R-:W-:-:S07]  /*3bb0*/  IMAD R3, R0, R91, RZ ;  /* 0x0000005b00037224 */ /* 0x000fce00078e02ff */
.L_x_114:
[----:B------:R-:W-:Y:S05]  /*3bc0*/  BSYNC B1 ;  /* 0x0000000000017941 */ /* 0x000fea0003800000 */
.L_x_113:
        /* <DEDUP_REMOVED lines=11> */
.L_x_116:
[----:B------:R-:W-:Y:S05]  /*3c80*/  BSYNC B1 ;  /* 0x0000000000017941 */ /* 0x000fea0003800000 */
.L_x_115:
[----:B---3--:R-:W-:Y:S01]  /*3c90*/  @!P4 IMAD R13, R62, R90, R3 ;  /* 0x0000005a3e0dc224 */ /* 0x008fe200078e0203 */
[----:B------:R-:W-:Y:S04]  /*3ca0*/  BSSY B1, `(.L_x_117) ;  /* 0x0000006000017945 */ /* 0x000fe80003800000 */
[----:B------:R3:W-:Y:S01]  /*3cb0*/  @!P4 STG.E.U8 desc[UR36][R6.64+0x48], R13 ;  /* 0x0000480d0600c986 */ /* 0x0007e2000c101124 */
[----:B------:R-:W-:Y:S05]  /*3cc0*/  @P3 BRA `(.L_x_118) ;  /* 0x00000000000c3947 */ /* 0x000fea0003800000 */
[----:B------:R-:W5:Y:S02]  /*3cd0*/  LDG.E.U8 R102, desc[UR36][R10.64+0x49] ;  /* 0x000049240a667981 */ /* 0x000f64000c1e1100 */
[----:B-----5:R-:W-:-:S05]  /*3ce0*/  PRMT R0, R102, 0x8880, RZ ;  /* 0x0000888066007816 */ /* 0x020fca00000000ff */
[----:B------:R-:W-:-:S07]  /*3cf0*/  IMAD R3, R0, R91, RZ ;  /* 0x0000005b00037224 */ /* 0x000fce00078e02ff */
.L_x_118:
[----:B------:R-:W-:Y:S05]  /*3d00*/  BSYNC B1 ;  /* 0x0000000000017941 */ /* 0x000fea0003800000 */
.L_x_117:
[----:B------:R-:W-:Y:S01]  /*3d10*/  @!P3 IMAD R63, R63, R90, R3 ;  /* 0x0000005a3f3fb224 */ /* 0x000fe200078e0203 */
[----:B------:R-:W-:Y:S04]  /*3d20*/  BSSY B1, `(.L_x_119) ;  /* 0x0000006000017945 */ /* 0x000fe80003800000 */
[----:B------:R0:W-:Y:S01]  /*3d30*/  @!P3 STG.E.U8 desc[UR36][R6.64+0x49], R63 ;  /* 0x0000493f0600b986 */ /* 0x0001e2000c101124 */
[----:B------:R-:W-:Y:S05]  /*3d40*/  @P5 BRA `(.L_x_120) ;  /* 0x00000000000c5947 */ /* 0x000fea0003800000 */
[----:B------:R-:W5:Y:S02]  /*3d50*/  LDG.E.U8 R102, desc[UR36][R8.64+0x50] ;  /* 0x0000502408667981 */ /* 0x000f64000c1e1100 */
[----:B-----5:R-:W-:-:S05]  /*3d60*/  PRMT R0, R102, 0x8880, RZ ;  /* 0x0000888066007816 */ /* 0x020fca00000000ff */
[----:B------:R-:W-:-:S07]  /*3d70*/  IMAD R3, R0, R91, RZ ;  /* 0x0000005b00037224 */ /* 0x000fce00078e02ff */
.L_x_120:
[----:B------:R-:W-:Y:S05]  /*3d80*/  BSYNC B1 ;  /* 0x0000000000017941 */ /* 0x000fea0003800000 */
.L_x_119:
[----:B---3--:R-:W-:Y:S01]  /*3d90*/  @!P5 IMAD R13, R64, R90, R3 ;  /* 0x0000005a400dd224 */ /* 0x008fe200078e0203 */
[----:B------:R-:W-:Y:S04]  /*3da0*/  BSSY B1, `(.L_x_121) ;  /* 0x0000006000017945 */ /* 0x000fe80003800000 */
[----:B------:R3:W-:Y:S01]  /*3db0*/  @!P5 STG.E.U8 desc[UR36][R4.64+0x50], R13 ;  /* 0x0000500d0400d986 */ /* 0x0007e2000c101124 */
[----:B------:R-:W-:Y:S05]  /*3dc0*/  @P2 BRA `(.L_x_122) ;  /* 0x00000000000c2947 */ /* 0x000fea0003800000 */
[----:B------:R-:W5:Y:S02]  /*3dd0*/  LDG.E.U8 R102, desc[UR36][R8.64+0x51] ;  /* 0x0000512408667981 */ /* 0x000f64000c1e1100 */
[----:B-----5:R-:W-:-:S05]  /*3de0*/  PRMT R0, R102, 0x8880, RZ ;  /* 0x0000888066007816 */ /* 0x020fca00000000ff */
[----:B------:R-:W-:-:S07]  /*3df0*/  IMAD R3, R0, R91, RZ ;  /* 0x0000005b00037224 */ /* 0x000fce00078e02ff */
.L_x_122:
[----:B------:R-:W-:Y:S05]  /*3e00*/  BSYNC B1 ;  /* 0x0000000000017941 */ /* 0x000fea0003800000 */
.L_x_121:
        /* <DEDUP_REMOVED lines=11> */
.L_x_124:
[----:B------:R-:W-:Y:S05]  /*3ec0*/  BSYNC B1 ;  /* 0x0000000000017941 */ /* 0x000fea0003800000 */
.L_x_123:
[----:B---3--:R-:W-:Y:S01]  /*3ed0*/  @!P4 IMAD R13, R66, R90, R3 ;  /* 0x0000005a420dc224 */ /* 0x008fe200078e0203 */
[----:B------:R-:W-:Y:S04]  /*3ee0*/  BSSY B1, `(.L_x_125) ;  /* 0x0000006000017945 */ /* 0x000fe80003800000 */
[----:B------:R3:W-:Y:S01]  /*3ef0*/  @!P4 STG.E.U8 desc[UR36][R6.64+0x50], R13 ;  /* 0x0000500d0600c986 */ /* 0x0007e2000c101124 */
[----:B------:R-:W-:Y:S05]  /*3f00*/  @P3 BRA `(.L_x_126) ;  /* 0x00000000000c3947 */ /* 0x000fea0003800000 */
[----:B------:R-:W5:Y:S02]  /*3f10*/  LDG.E.U8 R102, desc[UR36][R10.64+0x51] ;  /* 0x000051240a667981 */ /* 0x000f64000c1e1100 */
[----:B-----5:R-:W-:-:S05]  /*3f20*/  PRMT R0, R102, 0x8880, RZ ;  /* 0x0000888066007816 */ /* 0x020fca00000000ff */
[----:B------:R-:W-:-:S07]  /*3f30*/  IMAD R3, R0, R91, RZ ;  /* 0x0000005b00037224 */ /* 0x000fce00078e02ff */
.L_x_126:
[----:B------:R-:W-:Y:S05]  /*3f40*/  BSYNC B1 ;  /* 0x0000000000017941 */ /* 0x000fea0003800000 */
.L_x_125:
[----:B------:R-:W-:Y:S01]  /*3f50*/  @!P3 IMAD R67, R67, R90, R3 ;  /* 0x0000005a4343b224 */ /* 0x000fe200078e0203 */
[----:B------:R-:W-:Y:S04]  /*3f60*/  BSSY B1, `(.L_x_127) ;  /* 0x0000006000017945 */ /* 0x000fe80003800000 */
[----:B------:R0:W-:Y:S01]  /*3f70*/  @!P3 STG.E.U8 desc[UR36][R6.64+0x51], R67 ;  /* 0x000051430600b986 */ /* 0x0001e2000c101124 */
[----:B------:R-:W-:Y:S05]  /*3f80*/  @P5 BRA `(.L_x_128) ;  /* 0x00000000000c5947 */ /* 0x000fea0003800000 */
[----:B------:R-:W5:Y:S02]  /*3f90*/  LDG.E.U8 R102, desc[UR36][R8.64+0x58] ;  /* 0x0000582408667981 */ /* 0x000f64000c1e1100 */
[----:B-----5:R-:W-:-:S05]  /*3fa0*/  PRMT R0, R102, 0x8880, RZ ;  /* 0x0000888066007816 */ /* 0x020fca00000000ff */
[----:B------:R-:W-:-:S07]  /*3fb0*/  IMAD R3, R0, R91, RZ ;  /* 0x0000005b00037224 */ /* 0x000fce00078e02ff */
.L_x_128:
[----:B------:R-:W-:Y:S05]  /*3fc0*/  BSYNC B1 ;  /* 0x0000000000017941 */ /* 0x000fea0003800000 */
.L_x_127:
[----:B---3--:R-:W-:Y:S01]  /*3fd0*/  @!P5 IMAD R13, R68, R90, R3 ;  /* 0x0000005a440dd224 */ /* 0x008fe200078e0203 */
[----:B------:R-:W-:Y:S04]  /*3fe0*/  BSSY B1, `(.L_x_129) ;  /* 0x0000006000017945 */ /* 0x000fe80003800000 */
[----:B------:R3:W-:Y:S01]  /*3ff0*/  @!P5 STG.E.U8 desc[UR36][R4.64+0x58], R13 ;  /* 0x0000580d0400d986 */ /* 0x0007e2000c101124 */
[----:B------:R-:W-:Y:S05]  /*4000*/  @P2 BRA `(.L_x_130) ;  /* 0x00000000000c2947 */ /* 0x000fea0003800000 */
[----:B------:R-:W5:Y:S02]  /*4010*/  LDG.E.U8 R102, desc[UR36][R8.64+0x59] ;  /* 0x0000592408667981 */ /* 0x000f64000c1e1100 */
[----:B-----5:R-:W-:-:S05]  /*4020*/  PRMT R0, R102, 0x8880, RZ ;  /* 0x0000888066007816 */ /* 0x020fca00000000ff */
[----:B------:R-:W-:-:S07]  /*4030*/  IMAD R3, R0, R91, RZ ;  /* 0x0000005b00037224 */ /* 0x000fce00078e02ff */
.L_x_130:
[----:B------:R-:W-:Y:S05]  /*4040*/  BSYNC B1 ;  /* 0x0000000000017941 */ /* 0x000fea0003800000 */
.L_x_129:
        /* <DEDUP_REMOVED lines=11> */
.L_x_132:
[----:B------:R-:W-:Y:S05]  /*4100*/  BSYNC B1 ;  /* 0x0000000000017941 */ /* 0x000fea0003800000 */
.L_x_131:
[----:B---3--:R-:W-:Y:S01]  /*4110*/  @!P4 IMAD R13, R70, R90, R3 ;  /* 0x0000005a460dc224 */ /* 0x008fe200078e0203 */
[----:B------:R-:W-:Y:S04]  /*4120*/  BSSY B1, `(.L_x_133) ;  /* 0x0000006000017945 */ /* 0x000fe80003800000 */
[----:B------:R3:W-:Y:S01]  /*4130*/  @!P4 STG.E.U8 desc[UR36][R6.64+0x58], R13 ;  /* 0x0000580d0600c986 */ /* 0x0007e2000c101124 */
[----:B------:R-:W-:Y:S05]  /*4140*/  @P3 BRA `(.L_x_134) ;  /* 0x00000000000c3947 */ /* 0x000fea0003800000 */
[----:B------:R-:W5:Y:S02]  /*4150*/  LDG.E.U8 R102, desc[UR36][R10.64+0x59] ;  /* 0x000059240a667981 */ /* 0x000f64000c1e1100 */
[----:B-----5:R-:W-:-:S05]  /*4160*/  PRMT R0, R102, 0x8880, RZ ;  /* 0x0000888066007816 */ /* 0x020fca00000000ff */
[----:B------:R-:W-:-:S07]  /*4170*/  IMAD R3, R0, R91, RZ ;  /* 0x0000005b00037224 */ /* 0x000fce00078e02ff */
.L_x_134:
[----:B------:R-:W-:Y:S05]  /*4180*/  BSYNC B1 ;  /* 0x0000000000017941 */ /* 0x000fea0003800000 */
.L_x_133:
[----:B------:R-:W-:Y:S01]  /*4190*/  @!P3 IMAD R71, R71, R90, R3 ;  /* 0x0000005a4747b224 */ /* 0x000fe200078e0203 */
[----:B------:R-:W-:Y:S04]  /*41a0*/  BSSY B1, `(.L_x_135) ;  /* 0x0000006000017945 */ /* 0x000fe80003800000 */
[----:B------:R0:W-:Y:S01]  /*41b0*/  @!P3 STG.E.U8 desc[UR36][R6.64+0x59], R71 ;  /* 0x000059470600b986 */ /* 0x0001e2000c101124 */
[----:B------:R-:W-:Y:S05]  /*41c0*/  @P5 BRA `(.L_x_136) ;  /* 0x00000000000c5947 */ /* 0x000fea0003800000 */
[----:B------:R-:W5:Y:S02]  /*41d0*/  LDG.E.U8 R102, desc[UR36][R8.64+0x60] ;  /* 0x0000602408667981 */ /* 0x000f64000c1e1100 */
[----:B-----5:R-:W-:-:S05]  /*41e0*/  PRMT R0, R102, 0x8880, RZ ;  /* 0x0000888066007816 */ /* 0x020fca00000000ff */
[----:B------:R-:W-:-:S07]  /*41f0*/  IMAD R3, R0, R91, RZ ;  /* 0x0000005b00037224 */ /* 0x000fce00078e02ff */
.L_x_136:
[----:B------:R-:W-:Y:S05]  /*4200*/  BSYNC B1 ;  /* 0x0000000000017941 */ /* 0x000fea0003800000 */
.L_x_135:
[----:B---3--:R-:W-:Y:S01]  /*4210*/  @!P5 IMAD R13, R72, R90, R3 ;  /* 0x0000005a480dd224 */ /* 0x008fe200078e0203 */
[----:B------:R-:W-:Y:S04]  /*4220*/  BSSY B1, `(.L_x_137) ;  /* 0x0000006000017945 */ /* 0x000fe80003800000 */
[----:B------:R3:W-:Y:S01]  /*4230*/  @!P5 STG.E.U8 desc[UR36][R4.64+0x60], R13 ;  /* 0x0000600d0400d986 */ /* 0x0007e2000c101124 */
[----:B------:R-:W-:Y:S05]  /*4240*/  @P2 BRA `(.L_x_138) ;  /* 0x00000000000c2947 */ /* 0x000fea0003800000 */
[----:B------:R-:W5:Y:S02]  /*4250*/  LDG.E.U8 R102, desc[UR36][R8.64+0x61] ;  /* 0x0000612408667981 */ /* 0x000f64000c1e1100 */
[----:B-----5:R-:W-:-:S05]  /*4260*/  PRMT R0, R102, 0x8880, RZ ;  /* 0x0000888066007816 */ /* 0x020fca00000000ff */
[----:B------:R-:W-:-:S07]  /*4270*/  IMAD R3, R0, R91, RZ ;  /* 0x0000005b00037224 */ /* 0x000fce00078e02ff */
.L_x_138:
[----:B------:R-:W-:Y:S05]  /*4280*/  BSYNC B1 ;  /* 0x0000000000017941 */ /* 0x000fea0003800000 */
.L_x_137:
        /* <DEDUP_REMOVED lines=11> */
.L_x_140:
[----:B------:R-:W-:Y:S05]  /*4340*/  BSYNC B1 ;  /* 0x0000000000017941 */ /* 0x000fea0003800000 */
.L_x_139:
[----:B---3--:R-:W-:Y:S01]  /*4350*/  @!P4 IMAD R13, R74, R90, R3 ;  /* 0x0000005a4a0dc224 */ /* 0x008fe200078e0203 */
[----:B------:R-:W-:Y:S04]  /*4360*/  BSSY B1, `(.L_x_141) ;  /* 0x0000006000017945 */ /* 0x000fe80003800000 */
[----:B------:R3:W-:Y:S01]  /*4370*/  @!P4 STG.E.U8 desc[UR36][R6.64+0x60], R13 ;  /* 0x0000600d0600c986 */ /* 0x0007e2000c101124 */
[----:B------:R-:W-:Y:S05]  /*4380*/  @P3 BRA `(.L_x_142) ;  /* 0x00000000000c3947 */ /* 0x000fea0003800000 */
[----:B------:R-:W5:Y:S02]  /*4390*/  LDG.E.U8 R102, desc[UR36][R10.64+0x61] ;  /* 0x000061240a667981 */ /* 0x000f64000c1e1100 */
[----:B-----5:R-:W-:-:S05]  /*43a0*/  PRMT R0, R102, 0x8880, RZ ;  /* 0x0000888066007816 */ /* 0x020fca00000000ff */
[----:B------:R-:W-:-:S07]  /*43b0*/  IMAD R3, R0, R91, RZ ;  /* 0x0000005b00037224 */ /* 0x000fce00078e02ff */
.L_x_142:
[----:B------:R-:W-:Y:S05]  /*43c0*/  BSYNC B1 ;  /* 0x0000000000017941 */ /* 0x000fea0003800000 */
.L_x_141:
[----:B------:R-:W-:Y:S01]  /*43d0*/  @!P3 IMAD R75, R75, R90, R3 ;  /* 0x0000005a4b4bb224 */ /* 0x000fe200078e0203 */
[----:B------:R-:W-:Y:S04]  /*43e0*/  BSSY B1, `(.L_x_143) ;  /* 0x0000006000017945 */ /* 0x000fe80003800000 */
[----:B------:R0:W-:Y:S01]  /*43f0*/  @!P3 STG.E.U8 desc[UR36][R6.64+0x61], R75 ;  /* 0x0000614b0600b986 */ /* 0x0001e2000c101124 */
[----:B------:R-:W-:Y:S05]  /*4400*/  @P5 BRA `(.L_x_144) ;  /* 0x00000000000c5947 */ /* 0x000fea0003800000 */
[----:B------:R-:W5:Y:S02]  /*4410*/  LDG.E.U8 R102, desc[UR36][R8.64+0x68] ;  /* 0x0000682408667981 */ /* 0x000f64000c1e1100 */
[----:B-----5:R-:W-:-:S05]  /*4420*/  PRMT R0, R102, 0x8880, RZ ;  /* 0x0000888066007816 */ /* 0x020fca00000000ff */
[----:B------:R-:W-:-:S07]  /*4430*/  IMAD R3, R0, R91, RZ ;  /* 0x0000005b00037224 */ /* 0x000fce00078e02ff */
.L_x_144:
[----:B------:R-:W-:Y:S05]  /*4440*/  BSYNC B1 ;  /* 0x0000000000017941 */ /* 0x000fea0003800000 */
.L_x_143:
[----:B---3--:R-:W-:Y:S01]  /*4450*/  @!P5 IMAD R13, R76, R90, R3 ;  /* 0x0000005a4c0dd224 */ /* 0x008fe200078e0203 */
[----:B------:R-:W-:Y:S04]  /*4460*/  BSSY B1, `(.L_x_145) ;  /* 0x0000006000017945 */ /* 0x000fe80003800000 */
[----:B------:R3:W-:Y:S01]  /*4470*/  @!P5 STG.E.U8 desc[UR36][R4.64+0x68], R13 ;  /* 0x0000680d0400d986 */ /* 0x0007e2000c101124 */
[----:B------:R-:W-:Y:S05]  /*4480*/  @P2 BRA `(.L_x_146) ;  /* 0x00000000000c2947 */ /* 0x000fea0003800000 */
[----:B------:R-:W5:Y:S02]  /*4490*/  LDG.E.U8 R102, desc[UR36][R8.64+0x69] ;  /* 0x0000692408667981 */ /* 0x000f64000c1e1100 */
[----:B-----5:R-:W-:-:S05]  /*44a0*/  PRMT R0, R102, 0x8880, RZ ;  /* 0x0000888066007816 */ /* 0x020fca00000000ff */
[----:B------:R-:W-:-:S07]  /*44b0*/  IMAD R3, R0, R91, RZ ;  /* 0x0000005b00037224 */ /* 0x000fce00078e02ff */
.L_x_146:
[----:B------:R-:W-:Y:S05]  /*44c0*/  BSYNC B1 ;  /* 0x0000000000017941 */ /* 0x000fea0003800000 */
.L_x_145:
        /* <DEDUP_REMOVED lines=11> */
.L_x_148:
[----:B------:R-:W-:Y:S05]  /*4580*/  BSYNC B1 ;  /* 0x0000000000017941 */ /* 0x000fea0003800000 */
.L_x_147:
[----:B---3--:R-:W-:Y:S01]  /*4590*/  @!P4 IMAD R13, R78, R90, R3 ;  /* 0x0000005a4e0dc224 */ /* 0x008fe200078e0203 */
[----:B------:R-:W-:Y:S04]  /*45a0*/  BSSY B1, `(.L_x_149) ;  /* 0x0000006000017945 */ /* 0x000fe80003800000 */
[----:B------:R3:W-:Y:S01]  /*45b0*/  @!P4 STG.E.U8 desc[UR36][R6.64+0x68], R13 ;  /* 0x0000680d0600c986 */ /* 0x0007e2000c101124 */
[----:B------:R-:W-:Y:S05]  /*45c0*/  @P3 BRA `(.L_x_150) ;  /* 0x00000000000c3947 */ /* 0x000fea0003800000 */
[----:B------:R-:W5:Y:S02]  /*45d0*/  LDG.E.U8 R102, desc[UR36][R10.64+0x69] ;  /* 0x000069240a667981 */ /* 0x000f64000c1e1100 */
[----:B-----5:R-:W-:-:S05]  /*45e0*/  PRMT R0, R102, 0x8880, RZ ;  /* 0x0000888066007816 */ /* 0x020fca00000000ff */
[----:B------:R-:W-:-:S07]  /*45f0*/  IMAD R3, R0, R91, RZ ;  /* 0x0000005b00037224 */ /* 0x000fce00078e02ff */
.L_x_150:
[----:B------:R-:W-:Y:S05]  /*4600*/  BSYNC B1 ;  /* 0x0000000000017941 */ /* 0x000fea0003800000 */
.L_x_149:
[----:B------:R-:W-:Y:S01]  /*4610*/  @!P3 IMAD R79, R79, R90, R3 ;  /* 0x0000005a4f4fb224 */ /* 0x000fe200078e0203 */
[----:B------:R-:W-:Y:S04]  /*4620*/  BSSY B1, `(.L_x_151) ;  /* 0x0000006000017945 */ /* 0x000fe80003800000 */
[----:B------:R0:W-:Y:S01]  /*4630*/  @!P3 STG.E.U8 desc[UR36][R6.64+0x69], R79 ;  /* 0x0000694f0600b986 */ /* 0x0001e2000c101124 */
[----:B------:R-:W-:Y:S05]  /*4640*/  @P5 BRA `(.L_x_152) ;  /* 0x00000000000c5947 */ /* 0x000fea0003800000 */
[----:B------:R-:W5:Y:S02]  /*4650*/  LDG.E.U8 R102, desc[UR36][R8.64+0x70] ;  /* 0x0000702408667981 */ /* 0x000f64000c1e1100 */
[----:B-----5:R-:W-:-:S05]  /*4660*/  PRMT R0, R102, 0x8880, RZ ;  /* 0x0000888066007816 */ /* 0x020fca00000000ff */
[----:B------:R-:W-:-:S07]  /*4670*/  IMAD R3, R0, R91, RZ ;  /* 0x0000005b00037224 */ /* 0x000fce00078e02ff */
.L_x_152:
[----:B------:R-:W-:Y:S05]  /*4680*/  BSYNC B1 ;  /* 0x0000000000017941 */ /* 0x000fea0003800000 */
.L_x_151:
[----:B---3--:R-:W-:Y:S01]  /*4690*/  @!P5 IMAD R13, R80, R90, R3 ;  /* 0x0000005a500dd224 */ /* 0x008fe200078e0203 */
[----:B------:R-:W-:Y:S04]  /*46a0*/  BSSY B1, `(.L_x_153) ;  /* 0x0000006000017945 */ /* 0x000fe80003800000 */
[----:B------:R3:W-:Y:S01]  /*46b0*/  @!P5 STG.E.U8 desc[UR36][R4.64+0x70], R13 ;  /* 0x0000700d0400d986 */ /* 0x0007e2000c101124 */
[----:B------:R-:W-:Y:S05]  /*46c0*/  @P2 BRA `(.L_x_154) ;  /* 0x00000000000c2947 */ /* 0x000fea0003800000 */
[----:B------:R-:W5:Y:S02]  /*46d0*/  LDG.E.U8 R102, desc[UR36][R8.64+0x71] ;  /* 0x0000712408667981 */ /* 0x000f64000c1e1100 */
[----:B-----5:R-:W-:-:S05]  /*46e0*/  PRMT R0, R102, 0x8880, RZ ;  /* 0x0000888066007816 */ /* 0x020fca00000000ff */
[----:B------:R-:W-:-:S07]  /*46f0*/  IMAD R3, R0, R91, RZ ;  /* 0x0000005b00037224 */ /* 0x000fce00078e02ff */
.L_x_154:
[----:B------:R-:W-:Y:S05]  /*4700*/  BSYNC B1 ;  /* 0x0000000000017941 */ /* 0x000fea0003800000 */
.L_x_153:
[----:B------:R-:W-:Y:S01]  /*4710*/  ISETP.LT.OR P4, PT, R19, 0x71, !P0 ;  /* 0x000000711300780c */ /* 0x000fe20004781670 */
[----:B------:R-:W-:Y:S01]  /*4720*/  @!P2 IMAD R81, R81, R90, R3 ;  /* 0x0000005a5151a224 */ /* 0x000fe200078e0203 */
[----:B------:R-:W-:Y:S01]  /*4730*/  BSSY B1, `(.L_x_155) ;  /* 0x000000a000017945 */ /* 0x000fe20003800000 */
[C---:B------:R-:W-:Y:S02]  /*4740*/  ISETP.LT.OR P3, PT, R19.reuse, 0x72, !P0 ;  /* 0x000000721300780c */ /* 0x040fe40004761670 */
[C---:B------:R-:W-:Y:S01]  /*4750*/  ISETP.LT.OR P5, PT, R19.reuse, 0x79, !P0 ;  /* 0x000000791300780c */ /* 0x040fe200047a1670 */
[----:B------:R0:W-:Y:S01]  /*4760*/  @!P2 STG.E.U8 desc[UR36][R4.64+0x71], R81 ;  /* 0x000071510400a986 */ /* 0x0001e2000c101124 */
[C---:B------:R-:W-:Y:S02]  /*4770*/  ISETP.LT.OR P2, PT, R19.reuse, 0x79, !P1 ;  /* 0x000000791300780c */ /* 0x040fe40004f41670 */
[----:B------:R-:W-:-:S04]  /*4780*/  ISETP.LT.OR P1, PT, R19, 0x7a, !P1 ;  /* 0x0000007a1300780c */ /* 0x000fc80004f21670 */
[----:B------:R-:W-:Y:S09]  /*4790*/  @P4 BRA `(.L_x_156) ;  /* 0x00000000000c4947 */ /* 0x000ff20003800000 */
[----:B------:R-:W5:Y:S02]  /*47a0*/  LDG.E.U8 R102, desc[UR36][R10.64+0x70] ;  /* 0x000070240a667981 */ /* 0x000f64000c1e1100 */
[----:B-----5:R-:W-:-:S05]  /*47b0*/  PRMT R0, R102, 0x8880, RZ ;  /* 0x0000888066007816 */ /* 0x020fca00000000ff */
[----:B------:R-:W-:-:S07]  /*47c0*/  IMAD R3, R0, R91, RZ ;  /* 0x0000005b00037224 */ /* 0x000fce00078e02ff */
.L_x_156:
[----:B------:R-:W-:Y:S05]  /*47d0*/  BSYNC B1 ;  /* 0x0000000000017941 */ /* 0x000fea0003800000 */
.L_x_155:
[----:B---3--:R-:W-:Y:S01]  /*47e0*/  @!P4 IMAD R13, R82, R90, R3 ;  /* 0x0000005a520dc224 */ /* 0x008fe200078e0203 */
[----:B------:R-:W-:Y:S04]  /*47f0*/  BSSY B1, `(.L_x_157) ;  /* 0x0000006000017945 */ /* 0x000fe80003800000 */
[----:B------:R3:W-:Y:S01]  /*4800*/  @!P4 STG.E.U8 desc[UR36][R6.64+0x70], R13 ;  /* 0x0000700d0600c986 */ /* 0x0007e2000c101124 */
[----:B------:R-:W-:Y:S05]  /*4810*/  @P3 BRA `(.L_x_158) ;  /* 0x00000000000c3947 */ /* 0x000fea0003800000 */
[----:B------:R-:W5:Y:S02]  /*4820*/  LDG.E.U8 R102, desc[UR36][R10.64+0x71] ;  /* 0x000071240a667981 */ /* 0x000f64000c1e1100 */
[----:B-----5:R-:W-:-:S05]  /*4830*/  PRMT R0, R102, 0x8880, RZ ;  /* 0x0000888066007816 */ /* 0x020fca00000000ff */
[----:B------:R-:W-:-:S07]  /*4840*/  IMAD R3, R0, R91, RZ ;  /* 0x0000005b00037224 */ /* 0x000fce00078e02ff */
.L_x_158:
[----:B------:R-:W-:Y:S05]  /*4850*/  BSYNC B1 ;  /* 0x0000000000017941 */ /* 0x000fea0003800000 */
.L_x_157:
[----:B------:R-:W-:Y:S01]  /*4860*/  @!P3 IMAD R83, R83, R90, R3 ;  /* 0x0000005a5353b224 */ /* 0x000fe200078e0203 */
[----:B------:R-:W-:Y:S04]  /*4870*/  BSSY B1, `(.L_x_159) ;  /* 0x0000006000017945 */ /* 0x000fe80003800000 */
[----:B------:R0:W-:Y:S01]  /*4880*/  @!P3 STG.E.U8 desc[UR36][R6.64+0x71], R83 ;  /* 0x000071530600b986 */ /* 0x0001e2000c101124 */
[----:B------:R-:W-:Y:S05]  /*4890*/  @P2 BRA `(.L_x_160) ;  /* 0x00000000000c2947 */ /* 0x000fea0003800000 */
[----:B------:R-:W5:Y:S02]  /*48a0*/  LDG.E.U8 R102, desc[UR36][R8.64+0x78] ;  /* 0x0000782408667981 */ /* 0x000f64000c1e1100 */
[----:B-----5:R-:W-:-:S05]  /*48b0*/  PRMT R0, R102, 0x8880, RZ ;  /* 0x0000888066007816 */ /* 0x020fca00000000ff */
[----:B------:R-:W-:-:S07]  /*48c0*/  IMAD R3, R0, R91, RZ ;  /* 0x0000005b00037224 */ /* 0x000fce00078e02ff */
.L_x_160:
[----:B------:R-:W-:Y:S05]  /*48d0*/  BSYNC B1 ;  /* 0x0000000000017941 */ /* 0x000fea0003800000 */
.L_x_159:
[----:B---3--:R-:W-:Y:S01]  /*48e0*/  @!P2 IMAD R13, R84, R90, R3 ;  /* 0x0000005a540da224 */ /* 0x008fe200078e0203 */
[----:B------:R-:W-:Y:S04]  /*48f0*/  BSSY B1, `(.L_x_161) ;  /* 0x0000006000017945 */ /* 0x000fe80003800000 */
[----:B------:R3:W-:Y:S01]  /*4900*/  @!P2 STG.E.U8 desc[UR36][R4.64+0x78], R13 ;  /* 0x0000780d0400a986 */ /* 0x0007e2000c101124 */
[----:B------:R-:W-:Y:S05]  /*4910*/  @P1 BRA `(.L_x_162) ;  /* 0x00000000000c1947 */ /* 0x000fea0003800000 */
[----:B------:R-:W5:Y:S02]  /*4920*/  LDG.E.U8 R102, desc[UR36][R8.64+0x79] ;  /* 0x0000792408667981 */ /* 0x000f64000c1e1100 */
[----:B-----5:R-:W-:-:S05]  /*4930*/  PRMT R0, R102, 0x8880, RZ ;  /* 0x0000888066007816 */ /* 0x020fca00000000ff */
[----:B------:R-:W-:-:S07]  /*4940*/  IMAD R3, R0, R91, RZ ;  /* 0x0000005b00037224 */ /* 0x000fce00078e02ff */
.L_x_162:
[----:B------:R-:W-:Y:S05]  /*4950*/  BSYNC B1 ;  /* 0x0000000000017941 */ /* 0x000fea0003800000 */
.L_x_161:
[----:B------:R-:W-:Y:S01]  /*4960*/  @!P1 IMAD R85, R85, R90, R3 ;  /* 0x0000005a55559224 */ /* 0x000fe200078e0203 */
[----:B------:R-:W-:Y:S04]  /*4970*/  BSSY B1, `(.L_x_163) ;  /* 0x0000006000017945 */ /* 0x000fe80003800000 */
[----:B------:R0:W-:Y:S01]  /*4980*/  @!P1 STG.E.U8 desc[UR36][R4.64+0x79], R85 ;  /* 0x0000795504009986 */ /* 0x0001e2000c101124 */
[----:B------:R-:W-:Y:S05]  /*4990*/  @P5 BRA `(.L_x_164) ;  /* 0x00000000000c5947 */ /* 0x000fea0003800000 */
[----:B------:R-:W5:Y:S02]  /*49a0*/  LDG.E.U8 R102, desc[UR36][R10.64+0x78] ;  /* 0x000078240a667981 */ /* 0x000f64000c1e1100 */
[----:B-----5:R-:W-:-:S05]  /*49b0*/  PRMT R0, R102, 0x8880, RZ ;  /* 0x0000888066007816 */ /* 0x020fca00000000ff */
[----:B------:R-:W-:-:S07]  /*49c0*/  IMAD R3, R0, R91, RZ ;  /* 0x0000005b00037224 */ /* 0x000fce00078e02ff */
.L_x_164:
[----:B------:R-:W-:Y:S05]  /*49d0*/  BSYNC B1 ;  /* 0x0000000000017941 */ /* 0x000fea0003800000 */
.L_x_163:
[----:B0123--:R-:W-:Y:S01]  /*49e0*/  @!P5 IMAD R5, R86, R90, R3 ;  /* 0x0000005a5605d224 */ /* 0x00ffe200078e0203 */
[----:B------:R-:W-:Y:S01]  /*49f0*/  ISETP.LT.OR P0, PT, R19, 0x7a, !P0 ;  /* 0x0000007a1300780c */ /* 0x000fe20004701670 */
[----:B------:R-:W-:Y:S03]  /*4a00*/  BSSY B1, `(.L_x_165) ;  /* 0x0000006000017945 */ /* 0x000fe60003800000 */
[----:B------:R0:W-:Y:S09]  /*4a10*/  @!P5 STG.E.U8 desc[UR36][R6.64+0x78], R5 ;  /* 0x000078050600d986 */ /* 0x0001f2000c101124 */
[----:B------:R-:W-:Y:S05]  /*4a20*/  @P0 BRA `(.L_x_166) ;  /* 0x00000000000c0947 */ /* 0x000fea0003800000 */
[----:B------:R-:W2:Y:S02]  /*4a30*/  LDG.E.U8 R102, desc[UR36][R10.64+0x79] ;  /* 0x000079240a667981 */ /* 0x000ea4000c1e1100 */
[----:B--2---:R-:W-:-:S05]  /*4a40*/  PRMT R0, R102, 0x8880, RZ ;  /* 0x0000888066007816 */ /* 0x004fca00000000ff */
[----:B------:R-:W-:-:S07]  /*4a50*/  IMAD R3, R0, R91, RZ ;  /* 0x0000005b00037224 */ /* 0x000fce00078e02ff */
.L_x_166:
[----:B------:R-:W-:Y:S05]  /*4a60*/  BSYNC B1 ;  /* 0x0000000000017941 */ /* 0x000fea0003800000 */
.L_x_165:
[----:B------:R-:W-:Y:S01]  /*4a70*/  IMAD R3, R87, R90, R3 ;  /* 0x0000005a57037224 */ /* 0x000fe200078e0203 */
[----:B------:R-:W-:Y:S06]  /*4a80*/  @P0 BRA `(.L_x_167) ;  /* 0x0000000c00100947 */ /* 0x000fec0003800000 */
[----:B------:R1:W-:Y:S01]  /*4a90*/  STG.E.U8 desc[UR36][R6.64+0x79], R3 ;  /* 0x0000790306007986 */ /* 0x0003e2000c101124 */
[----:B------:R-:W-:Y:S05]  /*4aa0*/  BRA `(.L_x_167) ;  /* 0x0000000c00087947 */ /* 0x000fea0003800000 */
.L_x_38:
[C---:B------:R-:W-:Y:S02]  /*4ab0*/  ISETP.GE.AND P1, PT, R20.reuse, 0x1, PT ;  /* 0x000000011400780c */ /* 0x040fe40003f26270 */
[----:B------:R-:W-:Y:S02]  /*4ac0*/  ISETP.GE.AND P0, PT, R20, 0x9, PT ;  /* 0x000000091400780c */ /* 0x000fe40003f06270 */
[C---:B------:R-:W-:Y:S02]  /*4ad0*/  ISETP.LT.OR P4, PT, R19.reuse, 0x1, !P1 ;  /* 0x000000011300780c */ /* 0x040fe40004f81670 */
[C---:B------:R-:W-:Y:S02]  /*4ae0*/  ISETP.LT.OR P3, PT, R19.reuse, 0x2, !P1 ;  /* 0x000000021300780c */ /* 0x040fe40004f61670 */
[C---:B------:R-:W-:Y:S02]  /*4af0*/  ISETP.LT.OR P2, PT, R19.reuse, 0x1, !P0 ;  /* 0x000000011300780c */ /* 0x040fe40004741670 */
[----:B------:R-:W-:-:S07]  /*4b00*/  ISETP.LT.OR P5, PT, R19, 0x2, !P0 ;  /* 0x000000021300780c */ /* 0x000fce00047a1670 */
[-C--:B------:R-:W-:Y:S02]  /*4b10*/  @!P4 IMAD R3, R24, R90.reuse, RZ ;  /* 0x0000005a1803c224 */ /* 0x080fe400078e02ff */
[-C--:B------:R-:W-:Y:S02]  /*4b20*/  @!P3 IMAD R25, R25, R90.reuse, RZ ;  /* 0x0000005a1919b224 */ /* 0x080fe400078e02ff */
[-C--:B------:R-:W-:Y:S01]  /*4b30*/  @!P2 IMAD R9, R26, R90.reuse, RZ ;  /* 0x0000005a1a09a224 */ /* 0x080fe200078e02ff */
[----:B------:R0:W-:Y:S01]  /*4b40*/  @!P4 STG.E.U8 desc[UR36][R4.64], R3 ;  /* 0x000000030400c986 */ /* 0x0001e2000c101124 */
[----:B------:R-:W-:Y:S01]  /*4b50*/  ISETP.LT.OR P4, PT, R19, 0x9, !P1 ;  /* 0x000000091300780c */ /* 0x000fe20004f81670 */
[----:B------:R-:W-:Y:S02]  /*4b60*/  @!P5 IMAD R27, R27, R90, RZ ;  /* 0x0000005a1b1bd224 */ /* 0x000fe400078e02ff */
[----:B------:R-:W-:Y:S01]  /*4b70*/  @!P3 STG.E.U8 desc[UR36][R4.64+0x1], R25 ;  /* 0x000001190400b986 */ /* 0x000fe2000c101124 */
[----:B------:R-:W-:-:S03]  /*4b80*/  ISETP.LT.OR P3, PT, R19, 0xa, !P1 ;  /* 0x0000000a1300780c */ /* 0x000fc60004f61670 */
[----:B------:R1:W-:Y:S01]  /*4b90*/  @!P2 STG.E.U8 desc[UR36][R6.64], R9 ;  /* 0x000000090600a986 */ /* 0x0003e2000c101124 */
[----:B------:R-:W-:-:S03]  /*4ba0*/  ISETP.LT.OR P2, PT, R19, 0x9, !P0 ;  /* 0x000000091300780c */ /* 0x000fc60004741670 */
[----:B------:R-:W-:Y:S01]  /*4bb0*/  @!P5 STG.E.U8 desc[UR36][R6.64+0x1], R27 ;  /* 0x0000011b0600d986 */ /* 0x000fe2000c101124 */
[----:B------:R-:W-:Y:S01]  /*4bc0*/  ISETP.LT.OR P5, PT, R19, 0xa, !P0 ;  /* 0x0000000a1300780c */ /* 0x000fe200047a1670 */
[----:B------:R-:W-:-:S04]  /*4bd0*/  @!P4 IMAD R11, R28, R90, RZ ;  /* 0x0000005a1c0bc224 */ /* 0x000fc800078e02ff */
[-C--:B------:R-:W-:Y:S01]  /*4be0*/  @!P3 IMAD R29, R29, R90.reuse, RZ ;  /* 0x0000005a1d1db224 */ /* 0x080fe200078e02ff */
[----:B------:R-:W-:Y:S01]  /*4bf0*/  @!P4 STG.E.U8 desc[UR36][R4.64+0x8], R11 ;  /* 0x0000080b0400c986 */ /* 0x000fe2000c101124 */
[C---:B------:R-:W-:Y:S02]  /*4c00*/  ISETP.LT.OR P4, PT, R19.reuse, 0x11, !P1 ;  /* 0x000000111300780c */ /* 0x040fe40004f81670 */
[-C--:B0-----:R-:W-:Y:S01]  /*4c10*/  @!P2 IMAD R3, R30, R90.reuse, RZ ;  /* 0x0000005a1e03a224 */ /* 0x081fe200078e02ff */
[----:B------:R-:W-:Y:S01]  /*4c20*/  @!P3 STG.E.U8 desc[UR36][R4.64+0x9], R29 ;  /* 0x0000091d0400b986 */ /* 0x000fe2000c101124 */
[----:B------:R-:W-:Y:S02]  /*4c30*/  ISETP.LT.OR P3, PT, R19, 0x12, !P1 ;  /* 0x000000121300780c */ /* 0x000fe40004f61670 */
[----:B------:R-:W-:Y:S01]  /*4c40*/  @!P5 IMAD R31, R31, R90, RZ ;  /* 0x0000005a1f1fd224 */ /* 0x000fe200078e02ff */
[----:B------:R0:W-:Y:S01]  /*4c50*/  @!P2 STG.E.U8 desc[UR36][R6.64+0x8], R3 ;  /* 0x000008030600a986 */ /* 0x0001e2000c101124 */
[----:B------:R-:W-:-:S03]  /*4c60*/  ISETP.LT.OR P2, PT, R19, 0x11, !P0 ;  /* 0x000000111300780c */ /* 0x000fc60004741670 */
[----:B------:R-:W-:Y:S01]  /*4c70*/  @!P5 STG.E.U8 desc[UR36][R6.64+0x9], R31 ;  /* 0x0000091f0600d986 */ /* 0x000fe2000c101124 */
[----:B------:R-:W-:Y:S01]  /*4c80*/  ISETP.LT.OR P5, PT, R19, 0x12, !P0 ;  /* 0x000000121300780c */ /* 0x000fe200047a1670 */
[----:B-1----:R-:W-:-:S04]  /*4c90*/  @!P4 IMAD R9, R32, R90, RZ ;  /* 0x0000005a2009c224 */ /* 0x002fc800078e02ff */
        /* <DEDUP_REMOVED lines=109> */
[----:B------:R1:W-:Y:S01]  /*5370*/  @!P4 STG.E.U8 desc[UR36][R4.64+0x58], R11 ;  /* 0x0000580b0400c986 */ /* 0x0003e2000c101124 */
        /* <DEDUP_REMOVED lines=13> */
[-C--:B-1----:R-:W-:Y:S01]  /*5450*/  @!P2 IMAD R11, R74, R90.reuse, RZ ;  /* 0x0000005a4a0ba224 */ /* 0x082fe200078e02ff */
[----:B------:R-:W-:Y:S01]  /*5460*/  @!P3 STG.E.U8 desc[UR36][R4.64+0x61], R73 ;  /* 0x000061490400b986 */ /* 0x000fe2000c101124 */
[----:B------:R-:W-:Y:S02]  /*5470*/  ISETP.LT.OR P3, PT, R19, 0x6a, !P1 ;  /* 0x0000006a1300780c */ /* 0x000fe40004f61670 */
[----:B------:R-:W-:Y:S01]  /*5480*/  @!P5 IMAD R75, R75, R90, RZ ;  /* 0x0000005a4b4bd224 */ /* 0x000fe200078e02ff */
[----:B------:R1:W-:Y:S01]  /*5490*/  @!P2 STG.E.U8 desc[UR36][R6.64+0x60], R11 ;  /* 0x0000600b0600a986 */ /* 0x0003e2000c101124 */
[----:B------:R-:W-:-:S03]  /*54a0*/  ISETP.LT.OR P2, PT, R19, 0x69, !P0 ;  /* 0x000000691300780c */ /* 0x000fc60004741670 */
[----:B------:R-:W-:Y:S01]  /*54b0*/  @!P5 STG.E.U8 desc[UR36][R6.64+0x61], R75 ;  /* 0x0000614b0600d986 */ /* 0x000fe2000c101124 */
[----:B------:R-:W-:Y:S01]  /*54c0*/  ISETP.LT.OR P5, PT, R19, 0x6a, !P0 ;  /* 0x0000006a1300780c */ /* 0x000fe200047a1670 */
[----:B0-----:R-:W-:-:S04]  /*54d0*/  @!P4 IMAD R3, R76, R90, RZ ;  /* 0x0000005a4c03c224 */ /* 0x001fc800078e02ff */
[-C--:B------:R-:W-:Y:S01]  /*54e0*/  @!P3 IMAD R77, R77, R90.reuse, RZ ;  /* 0x0000005a4d4db224 */ /* 0x080fe200078e02ff */
[----:B------:R0:W-:Y:S01]  /*54f0*/  @!P4 STG.E.U8 desc[UR36][R4.64+0x68], R3 ;  /* 0x000068030400c986 */ /* 0x0001e2000c101124 */
[C---:B------:R-:W-:Y:S02]  /*5500*/  ISETP.LT.OR P4, PT, R19.reuse, 0x72, !P1 ;  /* 0x000000721300780c */ /* 0x040fe40004f81670 */
[-C--:B--2---:R-:W-:Y:S01]  /*5510*/  @!P2 IMAD R9, R78, R90.reuse, RZ ;  /* 0x0000005a4e09a224 */ /* 0x084fe200078e02ff */
[----:B------:R-:W-:Y:S01]  /*5520*/  @!P3 STG.E.U8 desc[UR36][R4.64+0x69], R77 ;  /* 0x0000694d0400b986 */ /* 0x000fe2000c101124 */
[----:B------:R-:W-:Y:S02]  /*5530*/  ISETP.LT.OR P3, PT, R19, 0x71, !P1 ;  /* 0x000000711300780c */ /* 0x000fe40004f61670 */
[----:B------:R-:W-:Y:S01]  /*5540*/  @!P5 IMAD R79, R79, R90, RZ ;  /* 0x0000005a4f4fd224 */ /* 0x000fe200078e02ff */
[----:B------:R-:W-:Y:S01]  /*5550*/  @!P2 STG.E.U8 desc[UR36][R6.64+0x68], R9 ;  /* 0x000068090600a986 */ /* 0x000fe2000c101124 */
[----:B------:R-:W-:-:S03]  /*5560*/  ISETP.LT.OR P2, PT, R19, 0x71, !P0 ;  /* 0x000000711300780c */ /* 0x000fc60004741670 */
[----:B------:R-:W-:Y:S01]  /*5570*/  @!P5 STG.E.U8 desc[UR36][R6.64+0x69], R79 ;  /* 0x0000694f0600d986 */ /* 0x000fe2000c101124 */
[----:B------:R-:W-:Y:S01]  /*5580*/  ISETP.LT.OR P5, PT, R19, 0x79, !P0 ;  /* 0x000000791300780c */ /* 0x000fe200047a1670 */
[----:B------:R-:W-:-:S04]  /*5590*/  @!P4 IMAD R81, R81, R90, RZ ;  /* 0x0000005a5151c224 */ /* 0x000fc800078e02ff */
[-C--:B-1----:R-:W-:Y:S01]  /*55a0*/  @!P3 IMAD R11, R80, R90.reuse, RZ ;  /* 0x0000005a500bb224 */ /* 0x082fe200078e02ff */
[----:B------:R-:W-:Y:S01]  /*55b0*/  @!P4 STG.E.U8 desc[UR36][R4.64+0x71], R81 ;  /* 0x000071510400c986 */ /* 0x000fe2000c101124 */
[C---:B------:R-:W-:Y:S02]  /*55c0*/  ISETP.LT.OR P4, PT, R19.reuse, 0x72, !P0 ;  /* 0x000000721300780c */ /* 0x040fe40004781670 */
[C---:B------:R-:W-:Y:S01]  /*55d0*/  ISETP.LT.OR P0, PT, R19.reuse, 0x7a, !P0 ;  /* 0x0000007a1300780c */ /* 0x040fe20004701670 */
[----:B------:R1:W-:Y:S01]  /*55e0*/  @!P3 STG.E.U8 desc[UR36][R4.64+0x70], R11 ;  /* 0x0000700b0400b986 */ /* 0x0003e2000c101124 */
[C---:B------:R-:W-:Y:S01]  /*55f0*/  ISETP.LT.OR P3, PT, R19.reuse, 0x79, !P1 ;  /* 0x000000791300780c */ /* 0x040fe20004f61670 */
[----:B0-----:R-:W-:Y:S01]  /*5600*/  @!P2 IMAD R3, R82, R90, RZ ;  /* 0x0000005a5203a224 */ /* 0x001fe200078e02ff */
[----:B------:R-:W-:-:S04]  /*5610*/  ISETP.LT.OR P1, PT, R19, 0x7a, !P1 ;  /* 0x0000007a1300780c */ /* 0x000fc80004f21670 */
[----:B------:R2:W-:Y:S03]  /*5620*/  @!P2 STG.E.U8 desc[UR36][R6.64+0x70], R3 ;  /* 0x000070030600a986 */ /* 0x0005e6000c101124 */
[-C--:B------:R-:W-:Y:S02]  /*5630*/  @!P4 IMAD R83, R83, R90.reuse, RZ ;  /* 0x0000005a5353c224 */ /* 0x080fe400078e02ff */
[-C--:B-1----:R-:W-:Y:S02]  /*5640*/  @!P5 IMAD R11, R86, R90.reuse, RZ ;  /* 0x0000005a560bd224 */ /* 0x082fe400078e02ff */
[-C--:B------:R-:W-:Y:S01]  /*5650*/  @!P3 IMAD R9, R84, R90.reuse, RZ ;  /* 0x0000005a5409b224 */ /* 0x080fe200078e02ff */
[----:B------:R2:W-:Y:S01]  /*5660*/  @!P4 STG.E.U8 desc[UR36][R6.64+0x71], R83 ;  /* 0x000071530600c986 */ /* 0x0005e2000c101124 */
[-C--:B------:R-:W-:Y:S02]  /*5670*/  @!P1 IMAD R85, R85, R90.reuse, RZ ;  /* 0x0000005a55559224 */ /* 0x080fe400078e02ff */
[----:B------:R-:W-:Y:S01]  /*5680*/  @!P0 IMAD R87, R87, R90, RZ ;  /* 0x0000005a57578224 */ /* 0x000fe200078e02ff */
[----:B------:R2:W-:Y:S04]  /*5690*/  @!P3 STG.E.U8 desc[UR36][R4.64+0x78], R9 ;  /* 0x000078090400b986 */ /* 0x0005e8000c101124 */
[----:B------:R2:W-:Y:S04]  /*56a0*/  @!P1 STG.E.U8 desc[UR36][R4.64+0x79], R85 ;  /* 0x0000795504009986 */ /* 0x0005e8000c101124 */
[----:B------:R2:W-:Y:S04]  /*56b0*/  @!P5 STG.E.U8 desc[UR36][R6.64+0x78], R11 ;  /* 0x0000780b0600d986 */ /* 0x0005e8000c101124 */
[----:B------:R2:W-:Y:S02]  /*56c0*/  @!P0 STG.E.U8 desc[UR36][R6.64+0x79], R87 ;  /* 0x0000795706008986 */ /* 0x0005e4000c101124 */
.L_x_167:
[----:B------:R-:W-:Y:S05]  /*56d0*/  BSYNC B0 ;  /* 0x0000000000007941 */ /* 0x000fea0003800000 */
.L_x_37:
[----:B0-2---:R-:W2:Y:S01]  /*56e0*/  LDL.64 R4, [R1] ;  /* 0x0000000001047983 */ /* 0x005ea20000100a00 */
[----:B------:R-:W-:Y:S01]  /*56f0*/  ULDC.64 UR4, c[0x0][0x650] ;  /* 0x0001940000047ab9 */ /* 0x000fe20000000a00 */
[----:B------:R-:W-:Y:S02]  /*5700*/  IMAD.U32 R0, RZ, RZ, UR44 ;  /* 0x0000002cff007e24 */ /* 0x000fe4000f8e00ff */
[----:B------:R-:W-:Y:S02]  /*5710*/  IMAD.MOV.U32 R22, RZ, RZ, -0x1 ;  /* 0xffffffffff167424 */ /* 0x000fe400078e00ff */
[----:B------:R0:W-:Y:S01]  /*5720*/  SYNCS.ARRIVE.TRANS64.A1T0 RZ, [R0+UR46], RZ ;  /* 0x000000ff00ff79a7 */ /* 0x0001e2000810002e */
[----:B------:R-:W-:Y:S02]  /*5730*/  IMAD.MOV.U32 R19, RZ, RZ, -0x1 ;  /* 0xffffffffff137424 */ /* 0x000fe400078e00ff */
[----:B------:R-:W-:Y:S01]  /*5740*/  IMAD.MOV.U32 R18, RZ, RZ, -0x1 ;  /* 0xffffffffff127424 */ /* 0x000fe200078e00ff */
[----:B0-----:R-:W-:-:S02]  /*5750*/  PRMT R0, RZ, 0x7610, R0 ;  /* 0x00007610ff007816 */ /* 0x001fc40000000000 */
[----:B--2---:R-:W-:-:S05]  /*5760*/  LEA R16, P0, R4, R16, 0x1 ;  /* 0x0000001004107211 */ /* 0x004fca00078008ff */
[----:B------:R-:W-:Y:S01]  /*5770*/  IMAD.X R17, R98, 0x1, R17, P0 ;  /* 0x0000000162117824 */ /* 0x000fe200000e0611 */
[----:B------:R-:W-:-:S04]  /*5780*/  ISETP.GE.U32.AND P0, PT, R16, UR4, PT ;  /* 0x0000000410007c0c */ /* 0x000fc8000bf06070 */
[----:B------:R-:W-:-:S13]  /*5790*/  ISETP.GE.U32.AND.EX P0, PT, R17, UR5, PT, P0 ;  /* 0x0000000511007c0c */ /* 0x000fda000bf06100 */
[----:B------:R-:W-:Y:S05]  /*57a0*/  @P0 BRA `(.L_x_168) ;  /* 0x00000004004c0947 */ /* 0x000fea0003800000 */
[----:B------:R-:W0:Y:S01]  /*57b0*/  LDC.64 R10, c[0x0][0x628] ;  /* 0x00018a00ff0a7b82 */ /* 0x000e220000000a00 */
[----:B------:R-:W2:Y:S01]  /*57c0*/  S2R R12, SR_CTAID.X ;  /* 0x00000000000c7919 */ /* 0x000ea20000002500 */
[----:B------:R-:W-:Y:S02]  /*57d0*/  IMAD.MOV.U32 R8, RZ, RZ, R16 ;  /* 0x000000ffff087224 */ /* 0x000fe400078e0010 */
[----:B------:R-:W-:Y:S01]  /*57e0*/  IMAD.MOV.U32 R9, RZ, RZ, R17 ;  /* 0x000000ffff097224 */ /* 0x000fe200078e0011 */
[----:B------:R-:W3:Y:S03]  /*57f0*/  S2R R19, SR_CTAID.Y ;  /* 0x0000000000137919 */ /* 0x000ee60000002600 */
[----:B------:R-:W1:Y:S08]  /*5800*/  LDC R0, c[0x0][0x630] ;  /* 0x00018c00ff007b82 */ /* 0x000e700000000800 */
[----:B------:R-:W1:Y:S01]  /*5810*/  LDC.64 R14, c[0x0][0x620] ;  /* 0x00018800ff0e7b82 */ /* 0x000e620000000a00 */
[----:B0-----:R-:W-:-:S04]  /*5820*/  ISETP.NE.U32.AND P0, PT, R10, RZ, PT ;  /* 0x000000ff0a00720c */ /* 0x001fc80003f05070 */
[----:B------:R-:W-:-:S13]  /*5830*/  ISETP.NE.AND.EX P0, PT, R11, RZ, PT, P0 ;  /* 0x000000ff0b00720c */ /* 0x000fda0003f05300 */
[----:B-123--:R-:W-:Y:S05]  /*5840*/  @!P0 BRA `(.L_x_169) ;  /* 0x0000000000288947 */ /* 0x00efea0003800000 */
[----:B------:R-:W0:Y:S02]  /*5850*/  LDC R3, c[0x0][0x634] ;  /* 0x00018d00ff037b82 */ /* 0x000e240000000800 */
[----:B0-----:R-:W-:-:S05]  /*5860*/  IADD3 R3, P0, R16, R3, RZ ;  /* 0x0000000310037210 */ /* 0x001fca0007f1e0ff */
[----:B------:R-:W-:-:S04]  /*5870*/  IMAD.X R13, RZ, RZ, R17, P0 ;  /* 0x000000ffff0d7224 */ /* 0x000fc800000e0611 */
[----:B------:R-:W-:-:S04]  /*5880*/  IMAD.WIDE.U32 R4, R13, R10, RZ ;  /* 0x0000000a0d047225 */ /* 0x000fc800078e00ff */
[----:B----4-:R-:W-:-:S04]  /*5890*/  IMAD.WIDE.U32 R6, P0, R3, R11, R4 ;  /* 0x0000000b03067225 */ /* 0x010fc80007800004 */
[----:B------:R-:W-:-:S04]  /*58a0*/  IMAD.WIDE.U32 R4, R3, R10, RZ ;  /* 0x0000000a03047225 */ /* 0x000fc800078e00ff */
[----:B------:R-:W-:Y:S01]  /*58b0*/  IMAD.X R9, RZ, RZ, RZ, P0 ;  /* 0x000000ffff097224 */ /* 0x000fe200000e06ff */
[----:B------:R-:W-:Y:S01]  /*58c0*/  IADD3 RZ, P0, R5, R6, RZ ;  /* 0x0000000605ff7210 */ /* 0x000fe20007f1e0ff */
[----:B------:R-:W-:-:S04]  /*58d0*/  IMAD.MOV.U32 R8, RZ, RZ, R7 ;  /* 0x000000ffff087224 */ /* 0x000fc800078e0007 */
[----:B------:R-:W-:-:S08]  /*58e0*/  IMAD.WIDE.U32.X R8, R13, R11, R8, P0 ;  /* 0x0000000b0d087225 */ /* 0x000fd000000e0408 */
.L_x_169:
[-CC-:B------:R-:W-:Y:S01]  /*58f0*/  SHF.R.U64 R18, R8, R0.reuse, R9.reuse ;  /* 0x0000000008127219 */ /* 0x180fe20000001209 */
[----:B------:R-:W0:Y:S01]  /*5900*/  LDC.64 R24, c[0x0][0x640] ;  /* 0x00019000ff187b82 */ /* 0x000e220000000a00 */
[----:B------:R-:W-:Y:S01]  /*5910*/  SHF.R.U32.HI R0, RZ, R0, R9 ;  /* 0x00000000ff007219 */ /* 0x000fe20000011609 */
[----:B------:R-:W-:Y:S01]  /*5920*/  ULDC UR4, c[0x0][0x150] ;  /* 0x0000540000047ab9 */ /* 0x000fe20000000800 */
[----:B------:R-:W-:Y:S02]  /*5930*/  IADD3 R3, P0, RZ, -R18, RZ ;  /* 0x80000012ff037210 */ /* 0x000fe40007f1e0ff */
[----:B----4-:R-:W-:-:S03]  /*5940*/  I2FP.F32.U32 R7, R12 ;  /* 0x0000000c00077245 */ /* 0x010fc60000201000 */
[----:B------:R-:W1:Y:S01]  /*5950*/  LDC R6, c[0x0][0x618] ;  /* 0x00018600ff067b82 */ /* 0x000e620000000800 */
[----:B------:R-:W-:Y:S02]  /*5960*/  IMAD.X R5, RZ, RZ, ~R0, P0 ;  /* 0x000000ffff057224 */ /* 0x000fe400000e0e00 */
[----:B------:R-:W-:Y:S01]  /*5970*/  FMUL R7, R7, UR4 ;  /* 0x0000000407077c20 */ /* 0x000fe20008400000 */
[----:B------:R-:W-:Y:S01]  /*5980*/  ULDC UR4, c[0x0][0x154] ;  /* 0x0000550000047ab9 */ /* 0x000fe20000000800 */
[-C--:B------:R-:W-:Y:S02]  /*5990*/  IMAD R0, R5, R14.reuse, RZ ;  /* 0x0000000e05007224 */ /* 0x080fe400078e02ff */
[C---:B------:R-:W-:Y:S01]  /*59a0*/  IMAD.WIDE.U32 R4, R3.reuse, R14, R16 ;  /* 0x0000000e03047225 */ /* 0x040fe200078e0010 */
[----:B------:R-:W2:Y:S01]  /*59b0*/  LDC R8, c[0x0][0x608] ;  /* 0x00018200ff087b82 */ /* 0x000ea20000000800 */
[----:B------:R-:W3:Y:S02]  /*59c0*/  F2I.U32.TRUNC.NTZ R7, R7 ;  /* 0x0000000700077305 */ /* 0x000ee4000020f000 */
[----:B------:R-:W-:Y:S01]  /*59d0*/  IMAD R3, R3, R15, R0 ;  /* 0x0000000f03037224 */ /* 0x000fe200078e0200 */
[----:B------:R-:W-:-:S03]  /*59e0*/  I2FP.F32.U32 R0, R19 ;  /* 0x0000001300007245 */ /* 0x000fc60000201000 */
[----:B------:R-:W-:Y:S01]  /*59f0*/  IMAD.IADD R3, R5, 0x1, R3 ;  /* 0x0000000105037824 */ /* 0x000fe200078e0203 */
[----:B------:R-:W4:Y:S01]  /*5a00*/  LDC R11, c[0x0][0x658] ;  /* 0x00019600ff0b7b82 */ /* 0x000f220000000800 */
[----:B0-----:R-:W-:-:S04]  /*5a10*/  ISETP.NE.U32.AND P0, PT, R24, RZ, PT ;  /* 0x000000ff1800720c */ /* 0x001fc80003f05070 */
[----:B------:R-:W-:-:S03]  /*5a20*/  ISETP.NE.AND.EX P0, PT, R25, RZ, PT, P0 ;  /* 0x000000ff1900720c */ /* 0x000fc60003f05300 */
[----:B------:R-:W0:Y:S01]  /*5a30*/  LDC R9, c[0x0][0x144] ;  /* 0x00005100ff097b82 */ /* 0x000e220000000800 */
[-C--:B-1----:R-:W-:Y:S01]  /*5a40*/  SHF.R.U64 R10, R4, R6.reuse, R3 ;  /* 0x00000006040a7219 */ /* 0x082fe20000001203 */
[----:B---3--:R-:W-:Y:S01]  /*5a50*/  IMAD.MOV R7, RZ, RZ, -R7 ;  /* 0x000000ffff077224 */ /* 0x008fe200078e0a07 */
[----:B------:R-:W-:Y:S01]  /*5a60*/  SHF.R.U32.HI R3, RZ, R6, R3 ;  /* 0x00000006ff037219 */ /* 0x000fe20000011603 */
[----:B------:R-:W-:-:S04]  /*5a70*/  FMUL R6, R0, UR4 ;  /* 0x0000000400067c20 */ /* 0x000fc80008400000 */
[----:B------:R-:W1:Y:S01]  /*5a80*/  LDC R20, c[0x0][0x148] ;  /* 0x00005200ff147b82 */ /* 0x000e620000000800 */
[----:B------:R3:W0:Y:S01]  /*5a90*/  F2I.U32.TRUNC.NTZ R14, R6 ;  /* 0x00000006000e7305 */ /* 0x000622000020f000 */
[-CC-:B--2---:R-:W-:Y:S02]  /*5aa0*/  SHF.R.U64 R13, R10, R8.reuse, R3.reuse ;  /* 0x000000080a0d7219 */ /* 0x184fe40000001203 */
[----:B------:R-:W-:-:S04]  /*5ab0*/  SHF.R.U32.HI R0, RZ, R8, R3 ;  /* 0x00000008ff007219 */ /* 0x000fc80000011603 */
[----:B------:R-:W2:Y:S01]  /*5ac0*/  LDC R21, c[0x0][0x648] ;  /* 0x00019200ff157b82 */ /* 0x000ea20000000800 */
[-CC-:B----4-:R-:W-:Y:S02]  /*5ad0*/  SHF.R.U64 R15, R13, R11.reuse, R0.reuse ;  /* 0x0000000b0d0f7219 */ /* 0x190fe40000001200 */
[----:B------:R-:W-:-:S03]  /*5ae0*/  SHF.R.U32.HI R5, RZ, R11, R0 ;  /* 0x0000000bff057219 */ /* 0x000fc60000011600 */
[----:B------:R-:W-:Y:S02]  /*5af0*/  IMAD.MOV.U32 R4, RZ, RZ, R15 ;  /* 0x000000ffff047224 */ /* 0x000fe400078e000f */
[----:B------:R-:W4:Y:S01]  /*5b00*/  LDC R26, c[0x0][0x638] ;  /* 0x00018e00ff1a7b82 */ /* 0x000f220000000800 */
[----:B0-----:R-:W-:-:S07]  /*5b10*/  IMAD R22, R9, R7, R12 ;  /* 0x0000000709167224 */ /* 0x001fce00078e020c */
[----:B------:R-:W0:Y:S08]  /*5b20*/  LDC R27, c[0x0][0x610] ;  /* 0x00018400ff1b7b82 */ /* 0x000e300000000800 */
[----:B------:R-:W0:Y:S01]  /*5b30*/  LDC R28, c[0x0][0x600] ;  /* 0x00018000ff1c7b82 */ /* 0x000e220000000800 */
[----:B-123--:R-:W-:Y:S05]  /*5b40*/  @!P0 BRA `(.L_x_170) ;  /* 0x0000000000288947 */ /* 0x00efea0003800000 */
[----:B------:R-:W1:Y:S02]  /*5b50*/  LDC R0, c[0x0][0x64c] ;  /* 0x00019300ff007b82 */ /* 0x000e640000000800 */
[----:B-1----:R-:W-:-:S05]  /*5b60*/  IADD3 R3, P0, R15, R0, RZ ;  /* 0x000000000f037210 */ /* 0x002fca0007f1e0ff */
        /* <DEDUP_REMOVED lines=8> */
.L_x_170:
[----:B------:R-:W-:Y:S01]  /*5bf0*/  ISETP.NE.AND P0, PT, R2, 0x1, PT ;  /* 0x000000010200780c */ /* 0x000fe20003f05270 */
[----:B------:R-:W-:Y:S01]  /*5c00*/  IMAD.MOV R14, RZ, RZ, -R14 ;  /* 0x000000ffff0e7224 */ /* 0x000fe200078e0a0e */
[----:B------:R-:W-:Y:S02]  /*5c10*/  SHF.R.U64 R0, R4, R21, R5 ;  /* 0x0000001504007219 */ /* 0x000fe40000001205 */
[----:B------:R-:W-:Y:S02]  /*5c20*/  LOP3.LUT R3, R13, R100, RZ, 0xc0, !PT ;  /* 0x000000640d037212 */ /* 0x000fe400078ec0ff */
[----:B------:R-:W-:Y:S01]  /*5c30*/  LOP3.LUT R5, R10, R99, RZ, 0xc0, !PT ;  /* 0x000000630a057212 */ /* 0x000fe200078ec0ff */
[----:B------:R-:W-:Y:S02]  /*5c40*/  IMAD.MOV R4, RZ, RZ, -R0 ;  /* 0x000000ffff047224 */ /* 0x000fe400078e0a00 */
[----:B------:R-:W-:Y:S02]  /*5c50*/  IMAD R3, R96, R0, R3 ;  /* 0x0000000060037224 */ /* 0x000fe400078e0203 */
[----:B----4-:R-:W-:-:S02]  /*5c60*/  IMAD R0, R4, R26, R15 ;  /* 0x0000001a04007224 */ /* 0x010fc400078e020f */
[----:B------:R-:W-:Y:S02]  /*5c70*/  @P0 IMAD R22, R20, R14, R19 ;  /* 0x0000000e14160224 */ /* 0x000fe400078e0213 */
[----:B------:R-:W-:Y:S02]  /*5c80*/  IMAD.MOV.U32 R4, RZ, RZ, 0x1 ;  /* 0x00000001ff047424 */ /* 0x000fe400078e00ff */
[----:B0-----:R-:W-:Y:S02]  /*5c90*/  IMAD R22, R3, R27, R22 ;  /* 0x0000001b03167224 */ /* 0x001fe400078e0216 */
[----:B------:R-:W-:Y:S01]  /*5ca0*/  IMAD R3, R0, R28, R5 ;  /* 0x0000001c00037224 */ /* 0x000fe200078e0205 */
[----:B------:R-:W-:-:S04]  /*5cb0*/  PRMT R0, R4, 0x7610, R0 ;  /* 0x0000761004007816 */ /* 0x000fc80000000000 */
[----:B------:R-:W-:Y:S02]  /*5cc0*/  SEL R19, R3, R22, !P0 ;  /* 0x0000001603137207 */ /* 0x000fe40004000000 */
[----:B------:R-:W-:-:S07]  /*5cd0*/  SEL R22, R22, R3, !P0 ;  /* 0x0000000316167207 */ /* 0x000fce0004000000 */
.L_x_168:
[----:B------:R-:W-:Y:S01]  /*5ce0*/  LOP3.LUT P0, RZ, R0, 0xff, RZ, 0xc0, !PT ;  /* 0x000000ff00ff7812 */ /* 0x000fe2000780c0ff */
[----:B------:R-:W-:Y:S01]  /*5cf0*/  UIMAD.WIDE.U32 UR4, UR38, 0x38e38e39, URZ ;  /* 0x38e38e39260478a5 */ /* 0x000fe2000f8e003f */
[----:B------:R-:W-:-:S03]  /*5d00*/  LOP3.LUT R103, R103, 0x1, RZ, 0x3c, !PT ;  /* 0x0000000167677812 */ /* 0x000fc600078e3cff */
[----:B------:R-:W-:-:S04]  /*5d10*/  USHF.R.U32.HI UR4, URZ, 0x1, UR5 ;  /* 0x000000013f047899 */ /* 0x000fc80008011605 */
[----:B------:R-:W-:-:S04]  /*5d20*/  UIMAD UR38, UR4, -0x9, UR38 ;  /* 0xfffffff7042678a4 */ /* 0x000fc8000f8e0226 */
[----:B------:R-:W-:Y:S08]  /*5d30*/  @P0 BRA `(.L_x_171) ;  /* 0xffffffb800b00947 */ /* 0x000ff0000383ffff */
[----:B------:R-:W-:Y:S05]  /*5d40*/  EXIT ;  /* 0x000000000000794d */ /* 0x000fea0003800000 */
.L_x_18:
[----:B------:R-:W-:-:S08]  /*5d50*/  ISETP.NE.AND P0, PT, R14, RZ, PT ;  /* 0x000000ff0e00720c */ /* 0x000fd00003f05270 */
[----:B0-----:R-:W0:-:S00]  /*5d60*/  USETMAXREG.DEALLOC.CTAPOOL 0x28 ;  /* 0x00000028000079c8 */ /* 0x001e0000080e0500 */
[----:B------:R-:W-:Y:S05]  /*5d70*/  @P0 EXIT ;  /* 0x000000000000094d */ /* 0x000fea0003800000 */
[----:B0-----:R-:W-:Y:S01]  /*5d80*/  LOP3.LUT P0, RZ, R8, 0xff, RZ, 0xc0, !PT ;  /* 0x000000ff08ff7812 */ /* 0x001fe2000780c0ff */
[----:B------:R-:W-:Y:S02]  /*5d90*/  IMAD.MOV.U32 R3, RZ, RZ, 0x1 ;  /* 0x00000001ff037424 */ /* 0x000fe400078e00ff */
[----:B------:R-:W-:-:S10]  /*5da0*/  IMAD.MOV.U32 R8, RZ, RZ, RZ ;  /* 0x000000ffff087224 */ /* 0x000fd400078e00ff */
[----:B------:R-:W-:Y:S05]  /*5db0*/  @!P0 BRA `(.L_x_172) ;  /* 0x0000000c00308947 */ /* 0x000fea0003800000 */
[----:B------:R-:W0:Y:S01]  /*5dc0*/  S2R R12, SR_CgaCtaId ;  /* 0x00000000000c7919 */ /* 0x000e220000008800 */
[----:B------:R-:W-:Y:S01]  /*5dd0*/  LOP3.LUT P0, RZ, R5, 0x1f, RZ, 0xc0, !PT ;  /* 0x0000001f05ff7812 */ /* 0x000fe2000780c0ff */
[----:B------:R-:W-:Y:S01]  /*5de0*/  ULDC UR5, c[0x0][0x658] ;  /* 0x0001960000057ab9 */ /* 0x000fe20000000800 */
[C---:B------:R-:W-:Y:S01]  /*5df0*/  ISETP.NE.AND P2, PT, R4.reuse, RZ, PT ;  /* 0x000000ff0400720c */ /* 0x040fe20003f45270 */
[----:B------:R-:W-:Y:S01]  /*5e00*/  UMOV UR6, 0xffffffff ;  /* 0xffffffff00067882 */ /* 0x000fe20000000000 */
[----:B------:R-:W-:Y:S01]  /*5e10*/  ISETP.NE.OR P0, PT, R4, RZ, !P0 ;  /* 0x000000ff0400720c */ /* 0x000fe20004705670 */
[----:B------:R-:W-:Y:S01]  /*5e20*/  BSSY B0, `(.L_x_172) ;  /* 0x00000c5000007945 */ /* 0x000fe20003800000 */
[----:B------:R-:W-:Y:S01]  /*5e30*/  USHF.L.U32 UR6, UR6, UR5, URZ ;  /* 0x0000000506067299 */ /* 0x000fe2000800063f */
[----:B------:R-:W-:Y:S01]  /*5e40*/  IMAD.MOV.U32 R10, RZ, RZ, 0x1 ;  /* 0x00000001ff0a7424 */ /* 0x000fe200078e00ff */
[----:B------:R-:W-:Y:S01]  /*5e50*/  LOP3.LUT R9, R23, 0x2, RZ, 0xfc, !PT ;  /* 0x0000000217097812 */ /* 0x000fe200078efcff */
[----:B------:R-:W-:Y:S01]  /*5e60*/  IMAD.MOV.U32 R3, RZ, RZ, 0x1 ;  /* 0x00000001ff037424 */ /* 0x000fe200078e00ff */
[----:B------:R-:W-:Y:S01]  /*5e70*/  ULDC UR4, c[0x0][0x600] ;  /* 0x0001800000047ab9 */ /* 0x000fe20000000800 */
[----:B------:R-:W-:Y:S01]  /*5e80*/  IMAD.MOV.U32 R8, RZ, RZ, RZ ;  /* 0x000000ffff087224 */ /* 0x000fe200078e00ff */
[----:B------:R-:W-:Y:S01]  /*5e90*/  UMOV UR7, 0x1 ;  /* 0x0000000100077882 */ /* 0x000fe20000000000 */
[----:B------:R-:W-:-:S02]  /*5ea0*/  UIADD3 UR19, UR40, 0x1, URZ ;  /* 0x0000000128137890 */ /* 0x000fc4000fffe03f */
[----:B------:R-:W-:Y:S02]  /*5eb0*/  UIADD3 UR15, UR4, -0x1, URZ ;  /* 0xffffffff040f7890 */ /* 0x000fe4000fffe03f */
[----:B------:R-:W-:Y:S02]  /*5ec0*/  USHF.L.U32 UR17, UR7, UR5, URZ ;  /* 0x0000000507117299 */ /* 0x000fe4000800063f */
[----:B------:R-:W-:Y:S01]  /*5ed0*/  ULOP3.LUT UR16, URZ, UR6, URZ, 0x33, !UPT ;  /* 0x000000063f107292 */ /* 0x000fe2000f8e333f */
[----:B------:R-:W-:Y:S01]  /*5ee0*/  ULDC.64 UR20, c[0x0][0x198] ;  /* 0x0000660000147ab9 */ /* 0x000fe20000000a00 */
[C---:B0-----:R-:W-:Y:S02]  /*5ef0*/  IMAD.SHL.U32 R4, R12.reuse, 0x2000, RZ ;  /* 0x000020000c047824 */ /* 0x041fe400078e00ff */
[----:B------:R-:W-:-:S03]  /*5f00*/  IMAD.SHL.U32 R12, R12, 0x40, RZ ;  /* 0x000000400c0c7824 */ /* 0x000fc600078e00ff */
[----:B------:R-:W-:Y:S02]  /*5f10*/  LOP3.LUT R4, R4, 0x2000, RZ, 0xc0, !PT ;  /* 0x0000200004047812 */ /* 0x000fe400078ec0ff */
[----:B------:R-:W-:-:S03]  /*5f20*/  LOP3.LUT R12, R12, 0x40, RZ, 0xc0, !PT ;  /* 0x000000400c0c7812 */ /* 0x000fc600078ec0ff */
[----:B------:R-:W-:-:S07]  /*5f30*/  VIADD R11, R4, 0x12180 ;  /* 0x00012180040b7836 */ /* 0x000fce0000000000 */
.L_x_184:
[----:B------:R-:W-:-:S03]  /*5f40*/  UMOV UR4, 0xffffffff ;  /* 0xffffffff00047882 */ /* 0x000fc60000000000 */
[----:B------:R-:W-:Y:S05]  /*5f50*/  BRA.DIV UR4, `(.L_x_173) ;  /* 0x0000001204987947 */ /* 0x000fea000b800000 */
[----:B------:R-:W-:-:S13]  /*5f60*/  ELECT P6, URZ, PT ;  /* 0x00000000003f782f */ /* 0x000fda00038c0000 */
.L_x_202:
[----:B------:R-:W0:Y:S01]  /*5f70*/  LDC R4, c[0x0][0x28c] ;  /* 0x0000a300ff047b82 */ /* 0x000e220000000800 */
[----:B------:R-:W-:Y:S01]  /*5f80*/  BSSY B1, `(.L_x_174) ;  /* 0x0000039000017945 */ /* 0x000fe20003800000 */
[----:B0-----:R-:W-:-:S13]  /*5f90*/  ISETP.LT.OR P6, PT, R4, 0x1, !P6 ;  /* 0x000000010400780c */ /* 0x001fda00077c1670 */
[----:B------:R-:W-:Y:S05]  /*5fa0*/  @P6 BRA `(.L_x_175) ;  /* 0x0000000000d86947 */ /* 0x000fea0003800000 */
[----:B------:R-:W-:Y:S02]  /*5fb0*/  IMAD R19, R19, 0x80, R12 ;  /* 0x0000008013137824 */ /* 0x000fe400078e020c */
[----:B------:R-:W-:Y:S02]  /*5fc0*/  IMAD.SHL.U32 R22, R22, 0x40, RZ ;  /* 0x0000004016167824 */ /* 0x000fe400078e00ff */
[----:B------:R-:W-:Y:S02]  /*5fd0*/  IMAD.MOV.U32 R15, RZ, RZ, RZ ;  /* 0x000000ffff0f7224 */ /* 0x000fe400078e00ff */
[----:B------:R-:W-:Y:S02]  /*5fe0*/  IMAD.U32 R20, RZ, RZ, UR19 ;  /* 0x00000013ff147e24 */ /* 0x000fe4000f8e00ff */
[----:B------:R-:W-:Y:S02]  /*5ff0*/  IMAD.MOV.U32 R4, RZ, RZ, R3 ;  /* 0x000000ffff047224 */ /* 0x000fe400078e0003 */
[----:B------:R-:W-:-:S07]  /*6000*/  IMAD.MOV.U32 R6, RZ, RZ, R8 ;  /* 0x000000ffff067224 */ /* 0x000fce00078e0008 */
.L_x_179:
[----:B------:R-:W0:Y:S01]  /*6010*/  S2R R14, SR_CgaCtaId ;  /* 0x00000000000e7919 */ /* 0x000e220000008800 */
[----:B------:R-:W-:Y:S01]  /*6020*/  MOV R5, 0x400 ;  /* 0x0000040000057802 */ /* 0x000fe20000000f00 */
[----:B------:R-:W1:Y:S03]  /*6030*/  @!P2 LDC R7, c[0x0][0x500] ;  /* 0x00014000ff07ab82 */ /* 0x000e660000000800 */
[----:B0-----:R-:W-:Y:S02]  /*6040*/  LEA R13, R14, R5, 0x18 ;  /* 0x000000050e0d7211 */ /* 0x001fe400078ec0ff */
[----:B------:R-:W-:-:S03]  /*6050*/  SHF.L.U32 R5, R4, 0x1f, RZ ;  /* 0x0000001f04057819 */ /* 0x000fc600000006ff */
[----:B------:R-:W-:-:S04]  /*6060*/  IMAD R14, R6, 0x8, R13 ;  /* 0x00000008060e7824 */ /* 0x000fc800078e020d */
[----:B------:R-:W0:Y:S02]  /*6070*/  SYNCS.PHASECHK.TRANS64.TRYWAIT P1, [R14+URZ+0x48], R5 ;  /* 0x000048050e0075a7 */ /* 0x000e24000802017f */
[----:B01----:R-:W-:Y:S05]  /*6080*/  @!P1 BRA `(.L_x_176) ;  /* 0x00000010006c9947 */ /* 0x003fea0003800000 */
.L_x_203:
[----:B0-----:R-:W-:Y:S01]  /*6090*/  PRMT R5, R9, 0x9910, RZ ;  /* 0x0000991009057816 */ /* 0x001fe200000000ff */
[----:B------:R0:W-:Y:S03]  /*60a0*/  @!P2 SYNCS.ARRIVE.TRANS64 RZ, [R14+URZ], R7 ;  /* 0x000000070effa9a7 */ /* 0x0001e6000800003f */
[----:B------:R-:W-:-:S13]  /*60b0*/  ISETP.NE.AND P1, PT, R5, 0x2, PT ;  /* 0x000000020500780c */ /* 0x000fda0003f25270 */
[----:B0-----:R-:W-:Y:S05]  /*60c0*/  @P1 BRA `(.L_x_177) ;  /* 0x0000000000041947 */ /* 0x001fea0003800000 */
[----:B------:R-:W-:Y:S01]  /*60d0*/  BPT.TRAP 0x1 ;  /* 0x000000040000795c */ /* 0x000fe20000300000 */
.L_x_177:
[----:B------:R-:W-:Y:S05]  /*60e0*/  @P0 BRA `(.L_x_178) ;  /* 0x0000000000040947 */ /* 0x000fea0003800000 */
[----:B------:R-:W-:Y:S01]  /*60f0*/  BPT.TRAP 0x1 ;  /* 0x000000040000795c */ /* 0x000fe20000300000 */
.L_x_178:
[----:B------:R-:W-:Y:S01]  /*6100*/  R2UR UR13, R13 ;  /* 0x000000000d0d72ca */ /* 0x000fe200000e0000 */
[----:B------:R-:W-:Y:S01]  /*6110*/  IMAD R13, R6, 0x2000, R13 ;  /* 0x00002000060d7824 */ /* 0x000fe200078e020d */
[----:B------:R-:W-:Y:S01]  /*6120*/  R2UR UR9, R14 ;  /* 0x000000000e0972ca */ /* 0x000fe200000e0000 */
[----:B------:R-:W-:Y:S01]  /*6130*/  IMAD R5, R6, 0x4000, R11 ;  /* 0x0000400006057824 */ /* 0x000fe200078e020b */
[----:B------:R-:W-:Y:S01]  /*6140*/  UIADD3 UR4, UP0, UR20, 0xf0, URZ ;  /* 0x000000f014047890 */ /* 0x000fe2000ff1e03f */
[----:B------:R-:W-:Y:S01]  /*6150*/  VIADD R20, R20, 0xffffffff ;  /* 0xffffffff14147836 */ /* 0x000fe20000000000 */
[----:B------:R-:W-:Y:S01]  /*6160*/  R2UR UR5, R13 ;  /* 0x000000000d0572ca */ /* 0x000fe200000e0000 */
[----:B------:R-:W-:Y:S01]  /*6170*/  UIADD3 UR22, UP1, UR20, 0x1f0, URZ ;  /* 0x000001f014167890 */ /* 0x000fe2000ff3e03f */
[----:B------:R-:W-:Y:S01]  /*6180*/  R2UR UR8, R5 ;  /* 0x00000000050872ca */ /* 0x000fe200000e0000 */
[----:B------:R-:W-:Y:S01]  /*6190*/  VIADD R6, R6, 0x1 ;  /* 0x0000000106067836 */ /* 0x000fe20000000000 */
[----:B------:R-:W-:Y:S01]  /*61a0*/  R2UR UR11, R22 ;  /* 0x00000000160b72ca */ /* 0x000fe200000e0000 */
[----:B------:R-:W-:Y:S01]  /*61b0*/  UIADD3.X UR23, URZ, UR21, URZ, UP1, !UPT ;  /* 0x000000153f177290 */ /* 0x000fe20008ffe43f */
[----:B------:R-:W-:Y:S01]  /*61c0*/  R2UR UR10, R15 ;  /* 0x000000000f0a72ca */ /* 0x000fe200000e0000 */
[----:B------:R-:W-:Y:S01]  /*61d0*/  UMOV UR6, 0x0 ;  /* 0x0000000000067882 */ /* 0x000fe20000000000 */
[----:B------:R-:W-:Y:S01]  /*61e0*/  R2UR UR12, R18 ;  /* 0x00000000120c72ca */ /* 0x000fe200000e0000 */
[----:B------:R-:W-:Y:S01]  /*61f0*/  UMOV UR7, 0x10000000 ;  /* 0x1000000000077882 */ /* 0x000fe20000000000 */
[----:B------:R-:W-:Y:S01]  /*6200*/  R2UR UR18, R19 ;  /* 0x00000000131272ca */ /* 0x000fe200000e0000 */
[----:B------:R-:W-:Y:S01]  /*6210*/  UMOV UR24, 0x30000 ;  /* 0x0003000000187882 */ /* 0x000fe20000000000 */
[----:B------:R-:W-:Y:S01]  /*6220*/  ISETP.GT.AND P3, PT, R20, 0x1, PT ;  /* 0x000000011400780c */ /* 0x000fe20003f64270 */
[----:B------:R-:W-:Y:S01]  /*6230*/  UIADD3 UR14, UR5, 0x180, URZ ;  /* 0x00000180050e7890 */ /* 0x000fe2000fffe03f */
[----:B------:R-:W-:Y:S01]  /*6240*/  ISETP.NE.AND P1, PT, R6, 0x9, PT ;  /* 0x000000090600780c */ /* 0x000fe20003f25270 */
[----:B------:R-:W-:Y:S01]  /*6250*/  UIADD3.X UR5, URZ, UR21, URZ, UP0, !UPT ;  /* 0x000000153f057290 */ /* 0x000fe200087fe43f */
[----:B------:R-:W-:Y:S01]  /*6260*/  VIADD R15, R15, 0x80 ;  /* 0x000000800f0f7836 */ /* 0x000fe20000000000 */
[----:B------:R-:W-:Y:S01]  /*6270*/  UIADD3 UR13, UR13, UR8, URZ ;  /* 0x000000080d0d7290 */ /* 0x000fe2000fffe03f */
[----:B------:R-:W-:-:S02]  /*6280*/  SEL R5, RZ, 0x1, P1 ;  /* 0x00000001ff057807 */ /* 0x000fc40000800000 */
[----:B------:R-:W-:Y:S01]  /*6290*/  UMOV UR8, UR14 ;  /* 0x0000000e00087c82 */ /* 0x000fe20008000000 */
[----:B------:R-:W-:Y:S02]  /*62a0*/  SEL R6, R6, RZ, P1 ;  /* 0x000000ff06067207 */ /* 0x000fe40000800000 */
[----:B------:R-:W-:Y:S01]  /*62b0*/  LOP3.LUT R4, R4, R5, RZ, 0x3c, !PT ;  /* 0x0000000504047212 */ /* 0x000fe200078e3cff */
[----:B------:R0:W-:Y:S02]  /*62c0*/  UTMALDG.3D [UR8], [UR4], desc[UR6] ;  /* 0x00000608040075b4 */ /* 0x0001e40008011000 */
[----:B0-----:R-:W-:Y:S01]  /*62d0*/  UMOV UR11, UR18 ;  /* 0x00000012000b7c82 */ /* 0x001fe20008000000 */
[----:B------:R-:W-:Y:S02]  /*62e0*/  UMOV UR8, UR13 ;  /* 0x0000000d00087c82 */ /* 0x000fe40008000000 */
[----:B------:R0:W-:Y:S02]  /*62f0*/  UTMALDG.3D.MULTICAST [UR8], [UR22], UR24, desc[UR6] ;  /* 0x00000608160073b4 */ /* 0x0001e40008011818 */
[----:B0-----:R-:W-:Y:S05]  /*6300*/  @P3 BRA `(.L_x_179) ;  /* 0xfffffffc00403947 */ /* 0x001fea000383ffff */
.L_x_175:
[----:B------:R-:W-:Y:S05]  /*6310*/  BSYNC B1 ;  /* 0x0000000000017941 */ /* 0x000fea0003800000 */
.L_x_174:
[----:B------:R-:W2:Y:S01]  /*6320*/  LDL.64 R24, [R1] ;  /* 0x0000000001187983 */ /* 0x000ea20000100a00 */
[----:B------:R-:W-:Y:S01]  /*6330*/  LOP3.LUT P4, RZ, R10, 0xff, RZ, 0xc0, !PT ;  /* 0x000000ff0aff7812 */ /* 0x000fe2000788c0ff */
[----:B------:R-:W-:Y:S01]  /*6340*/  VIADD R7, R8, UR40 ;  /* 0x0000002808077c36 */ /* 0x000fe20008000000 */
[----:B------:R-:W-:Y:S01]  /*6350*/  ULDC.64 UR4, c[0x0][0x650] ;  /* 0x0001940000047ab9 */ /* 0x000fe20000000a00 */
[----:B------:R-:W-:Y:S01]  /*6360*/  IMAD.U32 R8, RZ, RZ, UR40 ;  /* 0x00000028ff087e24 */ /* 0x000fe2000f8e00ff */
[----:B------:R-:W-:Y:S01]  /*6370*/  UISETP.GE.U32.AND UP0, UPT, UR40, 0x9, UPT ;  /* 0x000000092800788c */ /* 0x000fe2000bf06070 */
[----:B------:R-:W-:Y:S01]  /*6380*/  BSSY B1, `(.L_x_180) ;  /* 0x000006c000017945 */ /* 0x000fe20003800000 */
[----:B------:R-:W-:Y:S01]  /*6390*/  ISETP.GT.U32.AND P1, PT, R7, 0x8, PT ;  /* 0x000000080700780c */ /* 0x000fe20003f24070 */
[----:B------:R-:W-:Y:S01]  /*63a0*/  IMAD.MOV.U32 R22, RZ, RZ, -0x1 ;  /* 0xffffffffff167424 */ /* 0x000fe200078e00ff */
[----:B------:R-:W-:Y:S01]  /*63b0*/  PRMT R10, RZ, 0x7610, R10 ;  /* 0x00007610ff0a7816 */ /* 0x000fe2000000000a */
[----:B------:R-:W-:Y:S01]  /*63c0*/  IMAD.MOV.U32 R19, RZ, RZ, -0x1 ;  /* 0xffffffffff137424 */ /* 0x000fe200078e00ff */
[----:B------:R-:W-:Y:S01]  /*63d0*/  ISETP.LT.U32.AND P1, PT, R8, 0x9, P1 ;  /* 0x000000090800780c */ /* 0x000fe20000f21070 */
[----:B------:R-:W-:Y:S01]  /*63e0*/  IMAD.MOV.U32 R18, RZ, RZ, -0x1 ;  /* 0xffffffffff127424 */ /* 0x000fe200078e00ff */
[----:B------:R-:W-:Y:S01]  /*63f0*/  PLOP3.LUT P3, PT, PT, PT, UP0, 0x80, 0x0 ;  /* 0x000000000000781c */ /* 0x000fe20003f6f008 */
[----:B------:R-:W0:Y:S01]  /*6400*/  @P4 S2R R5, SR_CgaCtaId ;  /* 0x0000000000054919 */ /* 0x000e220000008800 */
[----:B------:R-:W-:-:S04]  /*6410*/  @P4 MOV R4, 0x400 ;  /* 0x0000040000044802 */ /* 0x000fc80000000f00 */
[----:B0-----:R-:W-:Y:S01]  /*6420*/  @P4 LEA R6, R5, R4, 0x18 ;  /* 0x0000000405064211 */ /* 0x001fe200078ec0ff */
[----:B------:R-:W-:Y:S01]  /*6430*/  IMAD.WIDE.U32 R4, R7, 0x38e38e39, RZ ;  /* 0x38e38e3907047825 */ /* 0x000fe200078e00ff */
[----:B------:R-:W-:Y:S02]  /*6440*/  SEL R4, RZ, 0x1, !P1 ;  /* 0x00000001ff047807 */ /* 0x000fe40004800000 */
[----:B------:R0:W-:Y:S02]  /*6450*/  @P4 SYNCS.ARRIVE.TRANS64.A1T0 RZ, [R6+URZ+0xc8], RZ ;  /* 0x0000c8ff06ff49a7 */ /* 0x0001e4000810003f */
[----:B------:R-:W-:Y:S02]  /*6460*/  LOP3.LUT R3, R3, R4, RZ, 0x3c, !PT ;  /* 0x0000000403037212 */ /* 0x000fe400078e3cff */
[----:B------:R-:W-:Y:S02]  /*6470*/  PRMT R4, RZ, 0x7610, R4 ;  /* 0x00007610ff047816 */ /* 0x000fe40000000004 */
[----:B0-----:R-:W-:-:S04]  /*6480*/  SHF.R.U32.HI R6, RZ, 0x1, R5 ;  /* 0x00000001ff067819 */ /* 0x001fc80000011605 */
[----:B------:R-:W-:Y:S01]  /*6490*/  @P3 LOP3.LUT R3, R3, 0x1, R6, 0x78, !PT ;  /* 0x0000000103033812 */ /* 0x000fe200078e7806 */
[----:B------:R-:W-:Y:S01]  /*64a0*/  IMAD R8, R6, -0x9, R7 ;  /* 0xfffffff706087824 */ /* 0x000fe200078e0207 */
[----:B--2---:R-:W-:-:S04]  /*64b0*/  IADD3 R16, P4, R16, R24, RZ ;  /* 0x0000001810107210 */ /* 0x004fc80007f9e0ff */
[----:B------:R-:W-:Y:S01]  /*64c0*/  ISETP.GE.U32.AND P1, PT, R16, UR4, PT ;  /* 0x0000000410007c0c */ /* 0x000fe2000bf26070 */
[----:B------:R-:W-:-:S05]  /*64d0*/  IMAD.X R17, R17, 0x1, R0, P4 ;  /* 0x0000000111117824 */ /* 0x000fca00020e0600 */
[----:B------:R-:W-:-:S13]  /*64e0*/  ISETP.GE.U32.AND.EX P1, PT, R17, UR5, PT, P1 ;  /* 0x0000000511007c0c */ /* 0x000fda000bf26110 */
[----:B------:R-:W-:Y:S05]  /*64f0*/  @P1 BRA `(.L_x_181) ;  /* 0x0000000400501947 */ /* 0x000fea0003800000 */
[----:B------:R-:W0:Y:S01]  /*6500*/  S2R R13, SR_CTAID.X ;  /* 0x00000000000d7919 */ /* 0x000e220000002500 */
[----:B------:R-:W-:Y:S01]  /*6510*/  ULDC.64 UR4, c[0x0][0x628] ;  /* 0x00018a0000047ab9 */ /* 0x000fe20000000a00 */
[----:B------:R-:W-:Y:S01]  /*6520*/  ULDC UR7, c[0x0][0x630] ;  /* 0x00018c0000077ab9 */ /* 0x000fe20000000800 */
[----:B------:R-:W-:Y:S01]  /*6530*/  ISETP.NE.U32.AND P1, PT, RZ, UR4, PT ;  /* 0x00000004ff007c0c */ /* 0x000fe2000bf25070 */
[----:B------:R-:W1:Y:S01]  /*6540*/  S2R R14, SR_CTAID.Y ;  /* 0x00000000000e7919 */ /* 0x000e620000002600 */
[----:B------:R-:W-:Y:S01]  /*6550*/  ULDC UR8, c[0x0][0x150] ;  /* 0x0000540000087ab9 */ /* 0x000fe20000000800 */
[----:B------:R-:W-:Y:S01]  /*6560*/  IMAD.MOV.U32 R4, RZ, RZ, R16 ;  /* 0x000000ffff047224 */ /* 0x000fe200078e0010 */
[----:B------:R-:W-:Y:S01]  /*6570*/  ISETP.NE.AND.EX P1, PT, RZ, UR5, PT, P1 ;  /* 0x00000005ff007c0c */ /* 0x000fe2000bf25310 */
[----:B------:R-:W-:Y:S01]  /*6580*/  IMAD.MOV.U32 R5, RZ, RZ, R17 ;  /* 0x000000ffff057224 */ /* 0x000fe200078e0011 */
[----:B0-----:R-:W-:-:S11]  /*6590*/  I2FP.F32.U32 R19, R13 ;  /* 0x0000000d00137245 */ /* 0x001fd60000201000 */
[----:B------:R-:W-:Y:S05]  /*65a0*/  @!P1 BRA `(.L_x_182) ;  /* 0x0000000000289947 */ /* 0x000fea0003800000 */
[----:B------:R-:W-:Y:S02]  /*65b0*/  ULDC UR6, c[0x0][0x634] ;  /* 0x00018d0000067ab9 */ /* 0x000fe40000000800 */
[----:B------:R-:W-:-:S05]  /*65c0*/  IADD3 R5, P1, R16, UR6, RZ ;  /* 0x0000000610057c10 */ /* 0x000fca000ff3e0ff */
[----:B------:R-:W-:-:S04]  /*65d0*/  IMAD.X R15, RZ, RZ, R17, P1 ;  /* 0x000000ffff0f7224 */ /* 0x000fc800008e0611 */
[----:B------:R-:W-:-:S04]  /*65e0*/  IMAD.WIDE.U32 R6, R15, UR4, RZ ;  /* 0x000000040f067c25 */ /* 0x000fc8000f8e00ff */
[----:B------:R-:W-:-:S04]  /*65f0*/  IMAD.WIDE.U32 R6, P1, R5, UR5, R6 ;  /* 0x0000000505067c25 */ /* 0x000fc8000f820006 */
[----:B------:R-:W-:-:S04]  /*6600*/  IMAD.WIDE.U32 R4, R5, UR4, RZ ;  /* 0x0000000405047c25 */ /* 0x000fc8000f8e00ff */
[----:B------:R-:W-:Y:S01]  /*6610*/  IMAD.MOV.U32 R4, RZ, RZ, R7 ;  /* 0x000000ffff047224 */ /* 0x000fe200078e0007 */
[----:B------:R-:W-:Y:S01]  /*6620*/  IADD3 RZ, P3, R5, R6, RZ ;  /* 0x0000000605ff7210 */ /* 0x000fe20007f7e0ff */
[----:B------:R-:W-:-:S04]  /*6630*/  IMAD.X R5, RZ, RZ, RZ, P1 ;  /* 0x000000ffff057224 */ /* 0x000fc800008e06ff */
[----:B------:R-:W-:-:S08]  /*6640*/  IMAD.WIDE.U32.X R4, R15, UR5, R4, P3 ;  /* 0x000000050f047c25 */ /* 0x000fd000098e0404 */
.L_x_182:
[--C-:B------:R-:W-:Y:S01]  /*6650*/  SHF.R.U64 R18, R4, UR7, R5.reuse ;  /* 0x0000000704127c19 */ /* 0x100fe20008001205 */
[----:B------:R-:W-:Y:S01]  /*6660*/  FMUL R19, R19, UR8 ;  /* 0x0000000813137c20 */ /* 0x000fe20008400000 */
[----:B------:R-:W-:Y:S01]  /*6670*/  SHF.R.U32.HI R4, RZ, UR7, R5 ;  /* 0x00000007ff047c19 */ /* 0x000fe20008011605 */
[----:B------:R-:W0:Y:S01]  /*6680*/  LDC R6, c[0x0][0x144] ;  /* 0x00005100ff067b82 */ /* 0x000e220000000800 */
[----:B------:R-:W-:Y:S01]  /*6690*/  IADD3 R5, P1, RZ, -R18, RZ ;  /* 0x80000012ff057210 */ /* 0x000fe20007f3e0ff */
[----:B------:R-:W-:Y:S01]  /*66a0*/  ULDC UR6, c[0x0][0x154] ;  /* 0x0000550000067ab9 */ /* 0x000fe20000000800 */
[----:B-1----:R-:W-:Y:S01]  /*66b0*/  I2FP.F32.U32 R7, R14 ;  /* 0x0000000e00077245 */ /* 0x002fe20000201000 */
[----:B------:R-:W1:Y:S01]  /*66c0*/  F2I.U32.TRUNC.NTZ R19, R19 ;  /* 0x0000001300137305 */ /* 0x000e62000020f000 */
[----:B------:R-:W-:Y:S01]  /*66d0*/  ULDC.64 UR4, c[0x0][0x620] ;  /* 0x0001880000047ab9 */ /* 0x000fe20000000a00 */
[----:B------:R-:W-:Y:S01]  /*66e0*/  IMAD.X R4, RZ, RZ, ~R4, P1 ;  /* 0x000000ffff047224 */ /* 0x000fe200008e0e04 */
[----:B------:R-:W-:Y:S01]  /*66f0*/  ISETP.NE.AND P4, PT, R2, 0x1, PT ;  /* 0x000000010200780c */ /* 0x000fe20003f85270 */
[----:B------:R-:W-:Y:S01]  /*6700*/  FMUL R20, R7, UR6 ;  /* 0x0000000607147c20 */ /* 0x000fe20008400000 */
[----:B------:R-:W2:Y:S01]  /*6710*/  LDC R21, c[0x0][0x148] ;  /* 0x00005200ff157b82 */ /* 0x000ea20000000800 */
[----:B------:R-:W-:Y:S01]  /*6720*/  IMAD R4, R4, UR4, RZ ;  /* 0x0000000404047c24 */ /* 0x000fe2000f8e02ff */
[----:B------:R-:W-:-:S02]  /*6730*/  ULDC.64 UR6, c[0x0][0x640] ;  /* 0x0001900000067ab9 */ /* 0x000fc40000000a00 */
[----:B------:R-:W-:Y:S01]  /*6740*/  ISETP.NE.U32.AND P1, PT, RZ, UR6, PT ;  /* 0x00000006ff007c0c */ /* 0x000fe2000bf25070 */
[----:B------:R-:W3:Y:S01]  /*6750*/  F2I.U32.TRUNC.NTZ R20, R20 ;  /* 0x0000001400147305 */ /* 0x000ee2000020f000 */
[C---:B------:R-:W-:Y:S02]  /*6760*/  IMAD R7, R5.reuse, UR5, R4 ;  /* 0x0000000505077c24 */ /* 0x040fe4000f8e0204 */
[----:B------:R-:W-:Y:S01]  /*6770*/  IMAD.WIDE.U32 R4, R5, UR4, R16 ;  /* 0x0000000405047c25 */ /* 0x000fe2000f8e0010 */
[----:B------:R-:W-:Y:S01]  /*6780*/  ULDC UR4, c[0x0][0x618] ;  /* 0x0001860000047ab9 */ /* 0x000fe20000000800 */
[----:B------:R-:W-:Y:S02]  /*6790*/  ISETP.NE.AND.EX P1, PT, RZ, UR7, PT, P1 ;  /* 0x00000007ff007c0c */ /* 0x000fe4000bf25310 */
[----:B------:R-:W-:Y:S02]  /*67a0*/  IMAD.IADD R5, R5, 0x1, R7 ;  /* 0x0000000105057824 */ /* 0x000fe400078e0207 */
[----:B-1----:R-:W-:-:S03]  /*67b0*/  IMAD.MOV R19, RZ, RZ, -R19 ;  /* 0x000000ffff137224 */ /* 0x002fc600078e0a13 */
[----:B------:R-:W-:Y:S01]  /*67c0*/  SHF.R.U64 R15, R4, UR4, R5 ;  /* 0x00000004040f7c19 */ /* 0x000fe20008001205 */
[----:B0-----:R-:W-:Y:S01]  /*67d0*/  IMAD R13, R6, R19, R13 ;  /* 0x00000013060d7224 */ /* 0x001fe200078e020d */
[----:B------:R-:W-:Y:S01]  /*67e0*/  SHF.R.U32.HI R4, RZ, UR4, R5 ;  /* 0x00000004ff047c19 */ /* 0x000fe20008011605 */
[----:B------:R-:W-:Y:S01]  /*67f0*/  ULDC UR4, c[0x0][0x608] ;  /* 0x0001820000047ab9 */ /* 0x000fe20000000800 */
[----:B---3--:R-:W-:Y:S02]  /*6800*/  IMAD.MOV R6, RZ, RZ, -R20 ;  /* 0x000000ffff067224 */ /* 0x008fe400078e0a14 */
[--C-:B------:R-:W-:Y:S02]  /*6810*/  SHF.R.U64 R20, R15, UR4, R4.reuse ;  /* 0x000000040f147c19 */ /* 0x100fe40008001204 */
[----:B------:R-:W-:Y:S01]  /*6820*/  SHF.R.U32.HI R5, RZ, UR4, R4 ;  /* 0x00000004ff057c19 */ /* 0x000fe20008011604 */
[----:B------:R-:W-:Y:S01]  /*6830*/  ULDC UR4, c[0x0][0x658] ;  /* 0x0001960000047ab9 */ /* 0x000fe20000000800 */
[----:B--2---:R-:W-:-:S02]  /*6840*/  @P4 IMAD R13, R21, R6, R14 ;  /* 0x00000006150d4224 */ /* 0x004fc400078e020e */
[--C-:B------:R-:W-:Y:S02]  /*6850*/  SHF.R.U64 R14, R20, UR4, R5.reuse ;  /* 0x00000004140e7c19 */ /* 0x100fe40008001205 */
[----:B------:R-:W-:-:S03]  /*6860*/  SHF.R.U32.HI R19, RZ, UR4, R5 ;  /* 0x00000004ff137c19 */ /* 0x000fc60008011605 */
[----:B------:R-:W-:Y:S02]  /*6870*/  IMAD.MOV.U32 R6, RZ, RZ, R14 ;  /* 0x000000ffff067224 */ /* 0x000fe400078e000e */
[----:B------:R-:W-:Y:S01]  /*6880*/  IMAD.MOV.U32 R5, RZ, RZ, R19 ;  /* 0x000000ffff057224 */ /* 0x000fe200078e0013 */
[----:B------:R-:W-:Y:S06]  /*6890*/  @!P1 BRA `(.L_x_183) ;  /* 0x00000000002c9947 */ /* 0x000fec0003800000 */
        /* <DEDUP_REMOVED lines=9> */
[----:B------:R-:W-:-:S04]  /*6930*/  IMAD.WIDE.U32.X R4, R19, UR7, R4, P3 ;  /* 0x0000000713047c25 */ /* 0x000fc800098e0404 */
[----:B------:R-:W-:-:S07]  /*6940*/  IMAD.MOV.U32 R6, RZ, RZ, R4 ;  /* 0x000000ffff067224 */ /* 0x000fce00078e0004 */
.L_x_183:
[----:B------:R-:W-:Y:S01]  /*6950*/  ULDC UR4, c[0x0][0x648] ;  /* 0x0001920000047ab9 */ /* 0x000fe20000000800 */
[----:B------:R-:W-:Y:S01]  /*6960*/  LOP3.LUT R4, R20, UR16, RZ, 0xc0, !PT ;  /* 0x0000001014047c12 */ /* 0x000fe2000f8ec0ff */
[----:B------:R-:W-:Y:S01]  /*6970*/  ULDC UR5, c[0x0][0x610] ;  /* 0x0001840000057ab9 */ /* 0x000fe20000000800 */
[----:B------:R-:W-:Y:S01]  /*6980*/  SHF.R.U64 R5, R6, UR4, R5 ;  /* 0x0000000406057c19 */ /* 0x000fe20008001205 */
[----:B------:R-:W-:Y:S01]  /*6990*/  ULDC UR4, c[0x0][0x638] ;  /* 0x00018e0000047ab9 */ /* 0x000fe20000000800 */
[----:B------:R-:W-:-:S03]  /*69a0*/  LOP3.LUT R15, R15, UR15, RZ, 0xc0, !PT ;  /* 0x0000000f0f0f7c12 */ /* 0x000fc6000f8ec0ff */
[----:B------:R-:W-:Y:S02]  /*69b0*/  IMAD.MOV R7, RZ, RZ, -R5 ;  /* 0x000000ffff077224 */ /* 0x000fe400078e0a05 */
[----:B------:R-:W-:Y:S02]  /*69c0*/  IMAD R4, R5, UR17, R4 ;  /* 0x0000001105047c24 */ /* 0x000fe4000f8e0204 */
[----:B------:R-:W-:Y:S01]  /*69d0*/  IMAD R14, R7, UR4, R14 ;  /* 0x00000004070e7c24 */ /* 0x000fe2000f8e020e */
[----:B------:R-:W-:Y:S01]  /*69e0*/  ULDC UR4, c[0x0][0x600] ;  /* 0x0001800000047ab9 */ /* 0x000fe20000000800 */
[----:B------:R-:W-:Y:S02]  /*69f0*/  IMAD R13, R4, UR5, R13 ;  /* 0x00000005040d7c24 */ /* 0x000fe4000f8e020d */
[----:B------:R-:W-:Y:S02]  /*6a00*/  IMAD R14, R14, UR4, R15 ;  /* 0x000000040e0e7c24 */ /* 0x000fe4000f8e020f */
[----:B------:R-:W-:-:S03]  /*6a10*/  IMAD.MOV.U32 R4, RZ, RZ, 0x1 ;  /* 0x00000001ff047424 */ /* 0x000fc600078e00ff */
[----:B------:R-:W-:Y:S02]  /*6a20*/  SEL R19, R14, R13, !P4 ;  /* 0x0000000d0e137207 */ /* 0x000fe40006000000 */
[----:B------:R-:W-:-:S07]  /*6a30*/  SEL R22, R13, R14, !P4 ;  /* 0x0000000e0d167207 */ /* 0x000fce0006000000 */
.L_x_181:
[----:B------:R-:W-:Y:S05]  /*6a40*/  BSYNC B1 ;  /* 0x0000000000017941 */ /* 0x000fea0003800000 */
.L_x_180:
[----:B------:R-:W-:-:S13]  /*6a50*/  LOP3.LUT P1, RZ, R4, 0xff, RZ, 0xc0, !PT ;  /* 0x000000ff04ff7812 */ /* 0x000fda000782c0ff */
[----:B------:R-:W-:Y:S05]  /*6a60*/  @P1 BRA `(.L_x_184) ;  /* 0xfffffff400341947 */ /* 0x000fea000383ffff */
[----:B------:R-:W-:Y:S05]  /*6a70*/  BSYNC B0 ;  /* 0x0000000000007941 */ /* 0x000fea0003800000 */
.L_x_172:
[----:B------:R-:W-:-:S03]  /*6a80*/  UMOV UR4, 0xffffffff ;  /* 0xffffffff00047882 */ /* 0x000fc60000000000 */
[----:B------:R-:W-:Y:S05]  /*6a90*/  BRA.DIV UR4, `(.L_x_185) ;  /* 0x0000000604fc7947 */ /* 0x000fea000b800000 */
[----:B------:R-:W-:-:S13]  /*6aa0*/  ELECT P6, URZ, PT ;  /* 0x00000000003f782f */ /* 0x000fda00038c0000 */
.L_x_206:
[----:B------:R-:W-:Y:S04]  /*6ab0*/  BSSY B0, `(.L_x_186) ;  /* 0x0000058000007945 */ /* 0x000fe80003800000 */
[----:B------:R-:W-:Y:S05]  /*6ac0*/  @!P6 BRA `(.L_x_187) ;  /* 0x000000040058e947 */ /* 0x000fea0003800000 */
[----:B------:R-:W-:-:S04]  /*6ad0*/  LOP3.LUT R23, R23, 0x2, RZ, 0xfc, !PT ;  /* 0x0000000217177812 */ /* 0x000fc800078efcff */
[----:B------:R-:W-:-:S13]  /*6ae0*/  ISETP.NE.AND P0, PT, R23, 0x3, PT ;  /* 0x000000031700780c */ /* 0x000fda0003f05270 */
[----:B------:R-:W-:Y:S05]  /*6af0*/  @!P0 BRA `(.L_x_188) ;  /* 0x0000000000048947 */ /* 0x000fea0003800000 */
[----:B------:R-:W-:Y:S01]  /*6b00*/  BPT.TRAP 0x1 ;  /* 0x000000040000795c */ /* 0x000fe20000300000 */
.L_x_188:
[----:B------:R-:W0:Y:S01]  /*6b10*/  S2R R5, SR_CgaCtaId ;  /* 0x0000000000057919 */ /* 0x000e220000008800 */
[----:B------:R-:W-:Y:S02]  /*6b20*/  MOV R0, 0x400 ;  /* 0x0000040000007802 */ /* 0x000fe40000000f00 */
[----:B------:R-:W-:Y:S02]  /*6b30*/  SHF.L.U32 R2, R3, 0x1f, RZ ;  /* 0x0000001f03027819 */ /* 0x000fe400000006ff */
[----:B0-----:R-:W-:-:S05]  /*6b40*/  LEA R5, R5, R0, 0x18 ;  /* 0x0000000005057211 */ /* 0x001fca00078ec0ff */
[----:B------:R-:W-:-:S04]  /*6b50*/  VIADD R5, R5, 0x48 ;  /* 0x0000004805057836 */ /* 0x000fc80000000000 */
[C---:B------:R-:W-:Y:S02]  /*6b60*/  IMAD R7, R8.reuse, 0x8, R5 ;  /* 0x0000000808077824 */ /* 0x040fe400078e0205 */
[----:B------:R-:W-:Y:S02]  /*6b70*/  VIADD R8, R8, 0x1 ;  /* 0x0000000108087836 */ /* 0x000fe40000000000 */
[----:B------:R-:W0:Y:S03]  /*6b80*/  SYNCS.PHASECHK.TRANS64.TRYWAIT P0, [R7+URZ], R2 ;  /* 0x00000002070075a7 */ /* 0x000e26000800017f */
[----:B------:R-:W-:-:S04]  /*6b90*/  ISETP.NE.AND P1, PT, R8, 0x9, PT ;  /* 0x000000090800780c */ /* 0x000fc80003f25270 */
[----:B------:R-:W-:Y:S02]  /*6ba0*/  SEL R0, RZ, 0x1, P1 ;  /* 0x00000001ff007807 */ /* 0x000fe40000800000 */
[----:B------:R-:W-:Y:S02]  /*6bb0*/  SEL R8, R8, RZ, P1 ;  /* 0x000000ff08087207 */ /* 0x000fe40000800000 */
[----:B------:R-:W-:-:S03]  /*6bc0*/  LOP3.LUT R9, R3, R0, RZ, 0x3c, !PT ;  /* 0x0000000003097212 */ /* 0x000fc600078e3cff */
[----:B------:R-:W-:Y:S01]  /*6bd0*/  IMAD R6, R8, 0x8, R5 ;  /* 0x0000000808067824 */ /* 0x000fe200078e0205 */
[----:B------:R-:W-:Y:S01]  /*6be0*/  SHF.L.U32 R3, R9, 0x1f, RZ ;  /* 0x0000001f09037819 */ /* 0x000fe200000006ff */
[----:B0-----:R-:W-:Y:S06]  /*6bf0*/  @!P0 BRA `(.L_x_189) ;  /* 0x0000000400c48947 */ /* 0x001fec0003800000 */
.L_x_207:
[----:B------:R-:W1:Y:S01]  /*6c00*/  SYNCS.PHASECHK.TRANS64.TRYWAIT P0, [R6+URZ], R3 ;  /* 0x00000003060075a7 */ /* 0x000e62000800017f */
[----:B------:R-:W-:-:S05]  /*6c10*/  VIADD R0, R8, 0x1 ;  /* 0x0000000108007836 */ /* 0x000fca0000000000 */
[----:B------:R-:W-:-:S04]  /*6c20*/  ISETP.NE.AND P1, PT, R0, 0x9, PT ;  /* 0x000000090000780c */ /* 0x000fc80003f25270 */
[----:B0-----:R-:W-:Y:S02]  /*6c30*/  SEL R2, RZ, 0x1, P1 ;  /* 0x00000001ff027807 */ /* 0x001fe40000800000 */
[----:B------:R-:W-:Y:S02]  /*6c40*/  SEL R0, R0, RZ, P1 ;  /* 0x000000ff00007207 */ /* 0x000fe40000800000 */
[----:B------:R-:W-:-:S03]  /*6c50*/  LOP3.LUT R9, R9, R2, RZ, 0x3c, !PT ;  /* 0x0000000209097212 */ /* 0x000fc600078e3cff */
[----:B------:R-:W-:Y:S01]  /*6c60*/  IMAD R7, R0, 0x8, R5 ;  /* 0x0000000800077824 */ /* 0x000fe200078e0205 */
[----:B------:R-:W-:Y:S01]  /*6c70*/  SHF.L.U32 R4, R9, 0x1f, RZ ;  /* 0x0000001f09047819 */ /* 0x000fe200000006ff */
[----:B-1----:R-:W-:Y:S06]  /*6c80*/  @!P0 BRA `(.L_x_190) ;  /* 0x0000000400b48947 */ /* 0x002fec0003800000 */
.L_x_208:
[----:B------:R-:W1:Y:S01]  /*6c90*/  SYNCS.PHASECHK.TRANS64.TRYWAIT P0, [R7+URZ], R4 ;  /* 0x00000004070075a7 */ /* 0x000e62000800017f */
[----:B------:R-:W-:-:S05]  /*6ca0*/  VIADD R0, R0, 0x1 ;  /* 0x0000000100007836 */ /* 0x000fca0000000000 */
[----:B------:R-:W-:-:S04]  /*6cb0*/  ISETP.NE.AND P1, PT, R0, 0x9, PT ;  /* 0x000000090000780c */ /* 0x000fc80003f25270 */
[----:B------:R-:W-:Y:S02]  /*6cc0*/  SEL R2, RZ, 0x1, P1 ;  /* 0x00000001ff027807 */ /* 0x000fe40000800000 */
[----:B------:R-:W-:Y:S02]  /*6cd0*/  SEL R0, R0, RZ, P1 ;  /* 0x000000ff00007207 */ /* 0x000fe40000800000 */
[----:B------:R-:W-:-:S03]  /*6ce0*/  LOP3.LUT R9, R9, R2, RZ, 0x3c, !PT ;  /* 0x0000000209097212 */ /* 0x000fc600078e3cff */
[----:B0-----:R-:W-:Y:S01]  /*6cf0*/  IMAD R6, R0, 0x8, R5 ;  /* 0x0000000800067824 */ /* 0x001fe200078e0205 */
[----:B------:R-:W-:Y:S01]  /*6d00*/  SHF.L.U32 R3, R9, 0x1f, RZ ;  /* 0x0000001f09037819 */ /* 0x000fe200000006ff */
[----:B-1----:R-:W-:Y:S06]  /*6d10*/  @!P0 BRA `(.L_x_191) ;  /* 0x0000000400a48947 */ /* 0x002fec0003800000 */
.L_x_209:
        /* <DEDUP_REMOVED lines=9> */
.L_x_210:
        /* <DEDUP_REMOVED lines=9> */
.L_x_211:
        /* <DEDUP_REMOVED lines=9> */
.L_x_212:
        /* <DEDUP_REMOVED lines=9> */
.L_x_213:
[----:B------:R-:W1:Y:S01]  /*6f60*/  SYNCS.PHASECHK.TRANS64.TRYWAIT P0, [R6+URZ], R3 ;  /* 0x00000003060075a7 */ /* 0x000e62000800017f */
[----:B------:R-:W-:-:S05]  /*6f70*/  VIADD R0, R0, 0x1 ;  /* 0x0000000100007836 */ /* 0x000fca0000000000 */
[----:B------:R-:W-:-:S04]  /*6f80*/  ISETP.NE.AND P1, PT, R0, 0x9, PT ;  /* 0x000000090000780c */ /* 0x000fc80003f25270 */
[----:B------:R-:W-:Y:S02]  /*6f90*/  SEL R2, RZ, 0x1, P1 ;  /* 0x00000001ff027807 */ /* 0x000fe40000800000 */
[----:B------:R-:W-:Y:S02]  /*6fa0*/  SEL R0, R0, RZ, P1 ;  /* 0x000000ff00007207 */ /* 0x000fe40000800000 */
[----:B------:R-:W-:Y:S01]  /*6fb0*/  LOP3.LUT R2, R9, R2, RZ, 0x3c, !PT ;  /* 0x0000000209027212 */ /* 0x000fe200078e3cff */
[----:B-1----:R-:W-:Y:S06]  /*6fc0*/  @!P0 BRA `(.L_x_196) ;  /* 0x00000004005c8947 */ /* 0x002fec0003800000 */
.L_x_214:
[----:B------:R-:W-:Y:S01]  /*6fd0*/  IMAD R5, R0, 0x8, R5 ;  /* 0x0000000800057824 */ /* 0x000fe200078e0205 */
[----:B------:R-:W-:-:S07]  /*6fe0*/  SHF.L.U32 R0, R2, 0x1f, RZ ;  /* 0x0000001f02007819 */ /* 0x000fce00000006ff */
.L_x_197:
[----:B--2---:R2:W3:Y:S02]  /*6ff0*/  SYNCS.PHASECHK.TRANS64.TRYWAIT P0, [R5+URZ], R0 ;  /* 0x00000000050075a7 */ /* 0x0044e4000800017f */
[----:B---3--:R-:W-:Y:S05]  /*7000*/  @!P0 NANOSLEEP.SYNCS 0x989680 ;  /* 0x009896800000895d */ /* 0x008fea0003900000 */
[----:B------:R-:W3:Y:S02]  /*7010*/  @!P0 SYNCS.PHASECHK.TRANS64 P0, [R5+URZ], R0 ;  /* 0x00000000050085a7 */ /* 0x000ee4000800007f */
[----:B---3--:R-:W-:Y:S05]  /*7020*/  @!P0 BRA `(.L_x_197) ;  /* 0xfffffffc00f08947 */ /* 0x008fea000383ffff */
.L_x_187:
[----:B------:R-:W-:Y:S05]  /*7030*/  BSYNC B0 ;  /* 0x0000000000007941 */ /* 0x000fea0003800000 */
.L_x_186:
[----:B------:R-:W-:Y:S05]  /*7040*/  EXIT ;  /* 0x000000000000794d */ /* 0x000fea0003800000 */
.L_x_20:
[----:B0-----:R-:W-:-:S04]  /*7050*/  IMAD.U32 R3, RZ, RZ, UR43 ;  /* 0x0000002bff037e24 */ /* 0x001fc8000f8e00ff */
[----:B------:R0:W1:Y:S03]  /*7060*/  SYNCS.PHASECHK.TRANS64.TRYWAIT P0, [R3+URZ+-0x8], R0 ;  /* 0xfffff800030075a7 */ /* 0x000066000800017f */
[----:B-1----:R-:W-:Y:S05]  /*7070*/  @!P0 NANOSLEEP.SYNCS 0x989680 ;  /* 0x009896800000895d */ /* 0x002fea0003900000 */
[----:B------:R-:W1:Y:S02]  /*7080*/  @!P0 SYNCS.PHASECHK.TRANS64 P0, [R3+URZ+-0x8], R0 ;  /* 0xfffff800030085a7 */ /* 0x000e64000800007f */
[----:B-1----:R-:W-:Y:S05]  /*7090*/  @!P0 BRA `(.L_x_20) ;  /* 0xfffffffc00ec8947 */ /* 0x002fea000383ffff */
[----:B------:R-:W-:Y:S05]  /*70a0*/  BRA `(.L_x_198) ;  /* 0xffffffa400e07947 */ /* 0x000fea000383ffff */
.L_x_25:
[----:B-1----:R1:W2:Y:S02]  /*70b0*/  SYNCS.PHASECHK.TRANS64.TRYWAIT P1, [R3+URZ], R0 ;  /* 0x00000000030075a7 */ /* 0x0022a4000802017f */
[----:B--2---:R-:W-:Y:S05]  /*70c0*/  @!P1 NANOSLEEP.SYNCS 0x989680 ;  /* 0x009896800000995d */ /* 0x004fea0003900000 */
[----:B------:R-:W2:Y:S02]  /*70d0*/  @!P1 SYNCS.PHASECHK.TRANS64 P1, [R3+URZ], R0 ;  /* 0x00000000030095a7 */ /* 0x000ea4000802007f */
[----:B--2---:R-:W-:Y:S05]  /*70e0*/  @!P1 BRA `(.L_x_25) ;  /* 0xfffffffc00f09947 */ /* 0x004fea000383ffff */
[----:B------:R-:W-:Y:S05]  /*70f0*/  BRA `(.L_x_24) ;  /* 0xffffffa800587947 */ /* 0x000fea000383ffff */
.L_x_30:
[----:B-1----:R-:W-:-:S04]  /*7100*/  IMAD.U32 R5, RZ, RZ, UR4 ;  /* 0x00000004ff057e24 */ /* 0x002fc8000f8e00ff */
[----:B------:R1:W2:Y:S03]  /*7110*/  SYNCS.PHASECHK.TRANS64.TRYWAIT P1, [R5+URZ], R4 ;  /* 0x00000004050075a7 */ /* 0x0002a6000802017f */
[----:B--2---:R-:W-:Y:S05]  /*7120*/  @!P1 NANOSLEEP.SYNCS 0x989680 ;  /* 0x009896800000995d */ /* 0x004fea0003900000 */
[----:B------:R-:W2:Y:S02]  /*7130*/  @!P1 SYNCS.PHASECHK.TRANS64 P1, [R5+URZ], R4 ;  /* 0x00000004050095a7 */ /* 0x000ea4000802007f */
[----:B--2---:R-:W-:Y:S05]  /*7140*/  @!P1 BRA `(.L_x_30) ;  /* 0xfffffffc00ec9947 */ /* 0x004fea000383ffff */
[----:B------:R-:W-:Y:S05]  /*7150*/  BRA `(.L_x_29) ;  /* 0xffffffac00287947 */ /* 0x000fea000383ffff */
.L_x_36:
[----:B0-----:R-:W-:-:S04]  /*7160*/  IMAD.U32 R4, RZ, RZ, UR43 ;  /* 0x0000002bff047e24 */ /* 0x001fc8000f8e00ff */
[----:B------:R0:W1:Y:S03]  /*7170*/  SYNCS.PHASECHK.TRANS64.TRYWAIT P0, [R4+URZ+0x8], R3 ;  /* 0x00000803040075a7 */ /* 0x000066000800017f */
[----:B-1----:R-:W-:Y:S05]  /*7180*/  @!P0 NANOSLEEP.SYNCS 0x989680 ;  /* 0x009896800000895d */ /* 0x002fea0003900000 */
[----:B------:R-:W1:Y:S02]  /*7190*/  @!P0 SYNCS.PHASECHK.TRANS64 P0, [R4+URZ+0x8], R3 ;  /* 0x00000803040085a7 */ /* 0x000e64000800007f */
[----:B-1----:R-:W-:Y:S05]  /*71a0*/  @!P0 BRA `(.L_x_36) ;  /* 0xfffffffc00ec8947 */ /* 0x002fea000383ffff */
[----:B------:R-:W-:Y:S05]  /*71b0*/  BRA `(.L_x_199) ;  /* 0xffffffb000687947 */ /* 0x000fea000383ffff */
.L_x_173:
[----:B------:R-:W-:Y:S01]  /*71c0*/  BSSY B1, `(.L_x_200) ;  /* 0x0000006000017945 */ /* 0x000fe20003800000 */
[----:B------:R-:W-:-:S07]  /*71d0*/  IMAD.MOV.U32 R15, RZ, RZ, -0x1 ;  /* 0xffffffffff0f7424 */ /* 0x000fce00078e00ff */
[----:B-----5:R-:W-:Y:S05]  /*71e0*/  WARPSYNC.COLLECTIVE R15, `(.L_x_201) ;  /* 0x000000000f0c7348 */ /* 0x020fea0003c00000 */
[----:B------:R-:W-:Y:S02]  /*71f0*/  ELECT P6, UR62, PT ;  /* 0x00000000003e782f */ /* 0x000fe400038c0000 */
[----:B------:R-:W-:Y:S01]  /*7200*/  MOV R14, UR62 ;  /* 0x0000003e000e7c02 */ /* 0x000fe20008000f00 */
[----:B-----5:R-:W-:Y:S10]  /*7210*/  ENDCOLLECTIVE ;  /* 0x000000000000791b */ /* 0x020ff40003800000 */
.L_x_201:
[----:B------:R-:W-:Y:S05]  /*7220*/  BSYNC B1 ;  /* 0x0000000000017941 */ /* 0x000fea0003800000 */
.L_x_200:
[----:B------:R-:W-:Y:S05]  /*7230*/  BRA `(.L_x_202) ;  /* 0xffffffec004c7947 */ /* 0x000fea000383ffff */
.L_x_176:
[----:B0-----:R0:W1:Y:S02]  /*7240*/  SYNCS.PHASECHK.TRANS64.TRYWAIT P1, [R14+URZ+0x48], R5 ;  /* 0x000048050e0075a7 */ /* 0x001064000802017f */
[----:B-1----:R-:W-:Y:S05]  /*7250*/  @!P1 NANOSLEEP.SYNCS 0x989680 ;  /* 0x009896800000995d */ /* 0x002fea0003900000 */
[----:B------:R-:W1:Y:S02]  /*7260*/  @!P1 SYNCS.PHASECHK.TRANS64 P1, [R14+URZ+0x48], R5 ;  /* 0x000048050e0095a7 */ /* 0x000e64000802007f */
[----:B-1----:R-:W-:Y:S05]  /*7270*/  @!P1 BRA `(.L_x_176) ;  /* 0xfffffffc00f09947 */ /* 0x002fea000383ffff */
[----:B------:R-:W-:Y:S05]  /*7280*/  BRA `(.L_x_203) ;  /* 0xffffffec00807947 */ /* 0x000fea000383ffff */
.L_x_185:
[----:B------:R-:W-:Y:S01]  /*7290*/  BSSY B0, `(.L_x_204) ;  /* 0x0000006000007945 */ /* 0x000fe20003800000 */
[----:B------:R-:W-:-:S07]  /*72a0*/  IMAD.MOV.U32 R15, RZ, RZ, -0x1 ;  /* 0xffffffffff0f7424 */ /* 0x000fce00078e00ff */
[----:B-----5:R-:W-:Y:S05]  /*72b0*/  WARPSYNC.COLLECTIVE R15, `(.L_x_205) ;  /* 0x000000000f0c7348 */ /* 0x020fea0003c00000 */
[----:B------:R-:W-:Y:S02]  /*72c0*/  ELECT P6, UR62, PT ;  /* 0x00000000003e782f */ /* 0x000fe400038c0000 */
[----:B------:R-:W-:Y:S01]  /*72d0*/  MOV R14, UR62 ;  /* 0x0000003e000e7c02 */ /* 0x000fe20008000f00 */
[----:B-----5:R-:W-:Y:S10]  /*72e0*/  ENDCOLLECTIVE ;  /* 0x000000000000791b */ /* 0x020ff40003800000 */
.L_x_205:
[----:B------:R-:W-:Y:S05]  /*72f0*/  BSYNC B0 ;  /* 0x0000000000007941 */ /* 0x000fea0003800000 */
.L_x_204:
[----:B------:R-:W-:Y:S05]  /*7300*/  BRA `(.L_x_206) ;  /* 0xfffffff400e87947 */ /* 0x000fea000383ffff */
.L_x_189:
[----:B0-----:R0:W1:Y:S02]  /*7310*/  SYNCS.PHASECHK.TRANS64.TRYWAIT P0, [R7+URZ], R2 ;  /* 0x00000002070075a7 */ /* 0x001064000800017f */
[----:B-1----:R-:W-:Y:S05]  /*7320*/  @!P0 NANOSLEEP.SYNCS 0x989680 ;  /* 0x009896800000895d */ /* 0x002fea0003900000 */
[----:B------:R-:W1:Y:S02]  /*7330*/  @!P0 SYNCS.PHASECHK.TRANS64 P0, [R7+URZ], R2 ;  /* 0x00000002070085a7 */ /* 0x000e64000800007f */
[----:B-1----:R-:W-:Y:S05]  /*7340*/  @!P0 BRA `(.L_x_189) ;  /* 0xfffffffc00f08947 */ /* 0x002fea000383ffff */
[----:B------:R-:W-:Y:S05]  /*7350*/  BRA `(.L_x_207) ;  /* 0xfffffff800287947 */ /* 0x000fea000383ffff */
.L_x_190:
[----:B0-----:R0:W1:Y:S02]  /*7360*/  SYNCS.PHASECHK.TRANS64.TRYWAIT P0, [R6+URZ], R3 ;  /* 0x00000003060075a7 */ /* 0x001064000800017f */
[----:B-1----:R-:W-:Y:S05]  /*7370*/  @!P0 NANOSLEEP.SYNCS 0x989680 ;  /* 0x009896800000895d */ /* 0x002fea0003900000 */
[----:B------:R-:W1:Y:S02]  /*7380*/  @!P0 SYNCS.PHASECHK.TRANS64 P0, [R6+URZ], R3 ;  /* 0x00000003060085a7 */ /* 0x000e64000800007f */
[----:B-1----:R-:W-:Y:S05]  /*7390*/  @!P0 BRA `(.L_x_190) ;  /* 0xfffffffc00f08947 */ /* 0x002fea000383ffff */
[----:B------:R-:W-:Y:S05]  /*73a0*/  BRA `(.L_x_208) ;  /* 0xfffffff800387947 */ /* 0x000fea000383ffff */
.L_x_191:
[----:B0-----:R0:W1:Y:S02]  /*73b0*/  SYNCS.PHASECHK.TRANS64.TRYWAIT P0, [R7+URZ], R4 ;  /* 0x00000004070075a7 */ /* 0x001064000800017f */
[----:B-1----:R-:W-:Y:S05]  /*73c0*/  @!P0 NANOSLEEP.SYNCS 0x989680 ;  /* 0x009896800000895d */ /* 0x002fea0003900000 */
[----:B------:R-:W1:Y:S02]  /*73d0*/  @!P0 SYNCS.PHASECHK.TRANS64 P0, [R7+URZ], R4 ;  /* 0x00000004070085a7 */ /* 0x000e64000800007f */
[----:B-1----:R-:W-:Y:S05]  /*73e0*/  @!P0 BRA `(.L_x_191) ;  /* 0xfffffffc00f08947 */ /* 0x002fea000383ffff */
[----:B------:R-:W-:Y:S05]  /*73f0*/  BRA `(.L_x_209) ;  /* 0xfffffff800487947 */ /* 0x000fea000383ffff */
.L_x_192:
[----:B0-----:R0:W1:Y:S02]  /*7400*/  SYNCS.PHASECHK.TRANS64.TRYWAIT P0, [R6+URZ], R3 ;  /* 0x00000003060075a7 */ /* 0x001064000800017f */
[----:B-1----:R-:W-:Y:S05]  /*7410*/  @!P0 NANOSLEEP.SYNCS 0x989680 ;  /* 0x009896800000895d */ /* 0x002fea0003900000 */
[----:B------:R-:W1:Y:S02]  /*7420*/  @!P0 SYNCS.PHASECHK.TRANS64 P0, [R6+URZ], R3 ;  /* 0x00000003060085a7 */ /* 0x000e64000800007f */
[----:B-1----:R-:W-:Y:S05]  /*7430*/  @!P0 BRA `(.L_x_192) ;  /* 0xfffffffc00f08947 */ /* 0x002fea000383ffff */
[----:B------:R-:W-:Y:S05]  /*7440*/  BRA `(.L_x_210) ;  /* 0xfffffff800587947 */ /* 0x000fea000383ffff */
.L_x_193:
[----:B0-----:R0:W1:Y:S02]  /*7450*/  SYNCS.PHASECHK.TRANS64.TRYWAIT P0, [R7+URZ], R4 ;  /* 0x00000004070075a7 */ /* 0x001064000800017f */
[----:B-1----:R-:W-:Y:S05]  /*7460*/  @!P0 NANOSLEEP.SYNCS 0x989680 ;  /* 0x009896800000895d */ /* 0x002fea0003900000 */
[----:B------:R-:W1:Y:S02]  /*7470*/  @!P0 SYNCS.PHASECHK.TRANS64 P0, [R7+URZ], R4 ;  /* 0x00000004070085a7 */ /* 0x000e64000800007f */
[----:B-1----:R-:W-:Y:S05]  /*7480*/  @!P0 BRA `(.L_x_193) ;  /* 0xfffffffc00f08947 */ /* 0x002fea000383ffff */
[----:B------:R-:W-:Y:S05]  /*7490*/  BRA `(.L_x_211) ;  /* 0xfffffff800687947 */ /* 0x000fea000383ffff */
.L_x_194:
[----:B0-----:R0:W1:Y:S02]  /*74a0*/  SYNCS.PHASECHK.TRANS64.TRYWAIT P0, [R6+URZ], R3 ;  /* 0x00000003060075a7 */ /* 0x001064000800017f */
[----:B-1----:R-:W-:Y:S05]  /*74b0*/  @!P0 NANOSLEEP.SYNCS 0x989680 ;  /* 0x009896800000895d */ /* 0x002fea0003900000 */
[----:B------:R-:W1:Y:S02]  /*74c0*/  @!P0 SYNCS.PHASECHK.TRANS64 P0, [R6+URZ], R3 ;  /* 0x00000003060085a7 */ /* 0x000e64000800007f */
[----:B-1----:R-:W-:Y:S05]  /*74d0*/  @!P0 BRA `(.L_x_194) ;  /* 0xfffffffc00f08947 */ /* 0x002fea000383ffff */
[----:B------:R-:W-:Y:S05]  /*74e0*/  BRA `(.L_x_212) ;  /* 0xfffffff800787947 */ /* 0x000fea000383ffff */
.L_x_195:
[----:B0-----:R0:W1:Y:S02]  /*74f0*/  SYNCS.PHASECHK.TRANS64.TRYWAIT P0, [R7+URZ], R4 ;  /* 0x00000004070075a7 */ /* 0x001064000800017f */
[----:B-1----:R-:W-:Y:S05]  /*7500*/  @!P0 NANOSLEEP.SYNCS 0x989680 ;  /* 0x009896800000895d */ /* 0x002fea0003900000 */
[----:B------:R-:W1:Y:S02]  /*7510*/  @!P0 SYNCS.PHASECHK.TRANS64 P0, [R7+URZ], R4 ;  /* 0x00000004070085a7 */ /* 0x000e64000800007f */
[----:B-1----:R-:W-:Y:S05]  /*7520*/  @!P0 BRA `(.L_x_195) ;  /* 0xfffffffc00f08947 */ /* 0x002fea000383ffff */
[----:B------:R-:W-:Y:S05]  /*7530*/  BRA `(.L_x_213) ;  /* 0xfffffff800887947 */ /* 0x000fea000383ffff */
.L_x_196:
[----:B-1----:R1:W2:Y:S02]  /*7540*/  SYNCS.PHASECHK.TRANS64.TRYWAIT P0, [R6+URZ], R3 ;  /* 0x00000003060075a7 */ /* 0x0022a4000800017f */
[----:B--2---:R-:W-:Y:S05]  /*7550*/  @!P0 NANOSLEEP.SYNCS 0x989680 ;  /* 0x009896800000895d */ /* 0x004fea0003900000 */
[----:B------:R-:W2:Y:S02]  /*7560*/  @!P0 SYNCS.PHASECHK.TRANS64 P0, [R6+URZ], R3 ;  /* 0x00000003060085a7 */ /* 0x000ea4000800007f */
[----:B--2---:R-:W-:Y:S05]  /*7570*/  @!P0 BRA `(.L_x_196) ;  /* 0xfffffffc00f08947 */ /* 0x004fea000383ffff */
[----:B------:R-:W-:Y:S05]  /*7580*/  BRA `(.L_x_214) ;  /* 0xfffffff800907947 */ /* 0x000fea000383ffff */
.L_x_215:
[----:B------:R-:W-:-:S00]  /*7590*/  BRA `(.L_x_215) ;  /* 0xfffffffc00fc7947 */ /* 0x000fc0000383ffff */
[----:B------:R-:W-:-:S00]  /*75a0*/  NOP ;  /* 0x0000000000007918 */ /* 0x000fc00000000000 */
        /* <DEDUP_REMOVED lines=13> */
.L_x_216:


//--------------------- .nv.global.init           --------------------------
	.section	.nv.global.init,"aw",@progbits
.nv.global.init:
	.type		$str$22,@object
	.size		$str$22,($str$23 - $str$22)
$str$22:
        /*0000*/ 	.byte	0x6b, 0x5f, 0x74, 0x69, 0x6c, 0x65, 0x5f, 0x63, 0x6f, 0x75, 0x6e, 0x74, 0x20, 0x3e, 0x3d, 0x20
        /*0010*/ 	.byte	0x31, 0x00
	.type		$str$23,@object
	.size		$str$23,(__unnamed_1 - $str$23)
$str$23:
        /*0012*/ 	.byte	0x2f, 0x74, 0x6d, 0x70, 0x2f, 0x63, 0x75, 0x74, 0x6c, 0x61, 0x73, 0x73, 0x5f, 0x73, 0x77, 0x65
        /*0022*/ 	.byte	0x65, 0x70, 0x5f, 0x73, 0x72, 0x63, 0x2f, 0x69, 0x6e, 0x63, 0x6c, 0x75, 0x64, 0x65, 0x2f, 0x63
        /*0032*/ 	.byte	0x75, 0x74, 0x6c, 0x61, 0x73, 0x73, 0x2f, 0x67, 0x65, 0x6d, 0x6d, 0x2f, 0x63, 0x6f, 0x6c, 0x6c
        /*0042*/ 	.byte	0x65, 0x63, 0x74, 0x69, 0x76, 0x65, 0x2f, 0x73, 0x6d, 0x39, 0x30, 0x5f, 0x6d, 0x6d, 0x61, 0x5f
        /*0052*/ 	.byte	0x74, 0x6d, 0x61, 0x5f, 0x67, 0x6d, 0x6d, 0x61, 0x5f, 0x73, 0x73, 0x5f, 0x77, 0x61, 0x72, 0x70
        /*0062*/ 	.byte	0x73, 0x70, 0x65, 0x63, 0x69, 0x61, 0x6c, 0x69, 0x7a, 0x65, 0x64, 0x2e, 0x68, 0x70, 0x70, 0x00
	.type		__unnamed_1,@object
	.size		__unnamed_1,(.L_0 - __unnamed_1)
__unnamed_1:
        /*0072*/ 	.byte	0x76, 0x6f, 0x69, 0x64, 0x20, 0x63, 0x75, 0x74, 0x6c, 0x61, 0x73, 0x73, 0x3a, 0x3a, 0x67, 0x65
        /* <DEDUP_REMOVED lines=172> */
        /*0b42*/ 	.byte	0x69, 0x64, 0x65, 0x6e, 0x74, 0x69, 0x74, 0x79, 0x5d, 0x00
.L_0:


//--------------------- .nv.shared._ZN7cutlass13device_kernelINS_4gemm6kernel13GemmUniversalIN4cute5tupleIJiiiiEEENS1_10collective13CollectiveMmaINS1_34MainloopSm90TmaGmmaWarpSpecializedILi9ENS5_IJNS4_1CILi2EEENSA_ILi1EEESC_EEENS1_32KernelTmaWarpSpecializedPingpongEEENS5_IJNSA_ILi64EEENSA_ILi128EEESH_EEEaNS5_IJlSC_lEEEaSJ_NS4_8TiledMMAINS4_8MMA_AtomIJNS4_4SM904GMMA27MMA_64x128x32_S32S8S8_SS_TNEEEENS4_6LayoutINS5_IJSC_SC_SC_EEENS5_IJNSA_ILi0EEESS_SS_EEEEENS5_IJNS4_10UnderscoreESV_SV_EEEEENS4_13SM90_TMA_LOADENS4_14ComposedLayoutINS4_7SwizzleILi3ELi4ELi3EEENS4_18smem_ptr_flag_bitsILi8EEENSQ_INS5_IJNSA_ILi8EEESH_EEENS5_IJSH_SC_EEEEEEEvNS4_8identityENS4_23SM90_TMA_LOAD_MULTICASTES18_vS19_EENS_8epilogue10collective6detail29Sm90TmaWarpSpecializedAdapterINS1D_15DefaultEpilogueIaSJ_SJ_NS1C_6thread17LinearCombinationIaLi1EiiLNS1H_9ScaleType4KindE0ELNS_15FloatRoundStyleE2EaEENS1_15EpilogueDefaultEEEEEvvEEEEvNT_6ParamsE --------------------------
	.section	.nv.shared._ZN7cutlass13device_kernelINS_4gemm6kernel13GemmUniversalIN4cute5tupleIJiiiiEEENS1_10collective13CollectiveMmaINS1_34MainloopSm90TmaGmmaWarpSpecializedILi9ENS5_IJNS4_1CILi2EEENSA_ILi1EEESC_EEENS1_32KernelTmaWarpSpecializedPingpongEEENS5_IJNSA_ILi64EEENSA_ILi128EEESH_EEEaNS5_IJlSC_lEEEaSJ_NS4_8TiledMMAINS4_8MMA_AtomIJNS4_4SM904GMMA27MMA_64x128x32_S32S8S8_SS_TNEEEENS4_6LayoutINS5_IJSC_SC_SC_EEENS5_IJNSA_ILi0EEESS_SS_EEEEENS5_IJNS4_10UnderscoreESV_SV_EEEEENS4_13SM90_TMA_LOADENS4_14ComposedLayoutINS4_7SwizzleILi3ELi4ELi3EEENS4_18smem_ptr_flag_bitsILi8EEENSQ_INS5_IJNSA_ILi8EEESH_EEENS5_IJSH_SC_EEEEEEEvNS4_8identityENS4_23SM90_TMA_LOAD_MULTICASTES18_vS19_EENS_8epilogue10collective6detail29Sm90TmaWarpSpecializedAdapterINS1D_15DefaultEpilogueIaSJ_SJ_NS1C_6thread17LinearCombinationIaLi1EiiLNS1H_9ScaleType4KindE0ELNS_15FloatRoundStyleE2EaEENS1_15EpilogueDefaultEEEEEvvEEEEvNT_6ParamsE,"aw",@nobits
	.sectionflags	@""
	.align	16
	.zero		1024


//--------------------- .nv.shared.reserved.0     --------------------------
	.section	.nv.shared.reserved.0,"aw",@nobits
	.weak		__nv_reservedSMEM_offset_0_alias
	.size		__nv_reservedSMEM_offset_0_alias, 0, 0
	.other		__nv_reservedSMEM_offset_0_alias,@"STO_CUDA_RESERVED_SHARED STV_DEFAULT"
__nv_reservedSMEM_offset_0_alias:
	.zero		0


//--------------------- .nv.global                --------------------------
	.section	.nv.global,"aw",@nobits
.nv.global:
	.type		_ZN39_INTERNAL_5813dc92_4_k_cu_0e1181ec_50894cute1_E,@object
	.size		_ZN39_INTERNAL_5813dc92_4_k_cu_0e1181ec_50894cute1_E,(_ZN39_INTERNAL_5813dc92_4_k_cu_0e1181ec_50894cuda3std3__45__cpo6cbeginE - _ZN39_INTERNAL_5813dc92_4_k_cu_0e1181ec_50894cute1_E)
_ZN39_INTERNAL_5813dc92_4_k_cu_0e1181ec_50894cute1_E:
	.zero		1
	.type		_ZN39_INTERNAL_5813dc92_4_k_cu_0e1181ec_50894cuda3std3__45__cpo6cbeginE,@object
	.size		_ZN39_INTERNAL_5813dc92_4_k_cu_0e1181ec_50894cuda3std3__45__cpo6cbeginE,(_ZN39_INTERNAL_5813dc92_4_k_cu_0e1181ec_50894cuda3std3__48in_placeE - _ZN39_INTERNAL_5813dc92_4_k_cu_0e1181ec_50894cuda3std3__45__cpo6cbeginE)
_ZN39_INTERNAL_5813dc92_4_k_cu_0e1181ec_50894cuda3std3__45__cpo6cbeginE:
	.zero		1
	.type		_ZN39_INTERNAL_5813dc92_4_k_cu_0e1181ec_50894cuda3std3__48in_placeE,@object
	.size		_ZN39_INTERNAL_5813dc92_4_k_cu_0e1181ec_50894cuda3std3__48in_placeE,(_ZN39_INTERNAL_5813dc92_4_k_cu_0e1181ec_50894cuda3std6ranges3__45__cpo9iter_moveE - _ZN39_INTERNAL_5813dc92_4_k_cu_0e1181ec_50894cuda3std3__48in_placeE)
_ZN39_INTERNAL_5813dc92_4_k_cu_0e1181ec_50894cuda3std3__48in_placeE:
	.zero		1
	.type		_ZN39_INTERNAL_5813dc92_4_k_cu_0e1181ec_50894cuda3std6ranges3__45__cpo9iter_moveE,@object
	.size		_ZN39_INTERNAL_5813dc92_4_k_cu_0e1181ec_50894cuda3std6ranges3__45__cpo9iter_moveE,(_ZN39_INTERNAL_5813dc92_4_k_cu_0e1181ec_50894cuda3std3__45__cpo5beginE - _ZN39_INTERNAL_5813dc92_4_k_cu_0e1181ec_50894cuda3std6ranges3__45__cpo9iter_moveE)
_ZN39_INTERNAL_5813dc92_4_k_cu_0e1181ec_50894cuda3std6ranges3__45__cpo9iter_moveE:
	.zero		1
	.type		_ZN39_INTERNAL_5813dc92_4_k_cu_0e1181ec_50894cuda3std3__45__cpo5beginE,@object
	.size		_ZN39_INTERNAL_5813dc92_4_k_cu_0e1181ec_50894cuda3std3__45__cpo5beginE,(_ZN39_INTERNAL_5813dc92_4_k_cu_0e1181ec_50894cuda3std3__441_GLOBAL__N__5813dc92_4_k_cu_0e1181ec_50896ignoreE - _ZN39_INTERNAL_5813dc92_4_k_cu_0e1181ec_50894cuda3std3__45__cpo5beginE)
_ZN39_INTERNAL_5813dc92_4_k_cu_0e1181ec_50894cuda3std3__45__cpo5beginE:
	.zero		1
	.type		_ZN39_INTERNAL_5813dc92_4_k_cu_0e1181ec_50894cuda3std3__441_GLOBAL__N__5813dc92_4_k_cu_0e1181ec_50896ignoreE,@object
	.size		_ZN39_INTERNAL_5813dc92_4_k_cu_0e1181ec_50894cuda3std3__441_GLOBAL__N__5813dc92_4_k_cu_0e1181ec_50896ignoreE,(_ZN39_INTERNAL_5813dc92_4_k_cu_0e1181ec_50894cute7productE - _ZN39_INTERNAL_5813dc92_4_k_cu_0e1181ec_50894cuda3std3__441_GLOBAL__N__5813dc92_4_k_cu_0e1181ec_50896ignoreE)
_ZN39_INTERNAL_5813dc92_4_k_cu_0e1181ec_50894cuda3std3__441_GLOBAL__N__5813dc92_4_k_cu_0e1181ec_50896ignoreE:
	.zero		1
	.type		_ZN39_INTERNAL_5813dc92_4_k_cu_0e1181ec_50894cute7productE,@object
	.size		_ZN39_INTERNAL_5813dc92_4_k_cu_0e1181ec_50894cute7productE,(_ZN39_INTERNAL_5813dc92_4_k_cu_0e1181ec_50894cuda3std3__45__cpo3endE - _ZN39_INTERNAL_5813dc92_4_k_cu_0e1181ec_50894cute7productE)
_ZN39_INTERNAL_5813dc92_4_k_cu_0e1181ec_50894cute7productE:
	.zero		1
	.type		_ZN39_INTERNAL_5813dc92_4_k_cu_0e1181ec_50894cuda3std3__45__cpo3endE,@object
	.size		_ZN39_INTERNAL_5813dc92_4_k_cu_0e1181ec_50894cuda3std3__45__cpo3endE,(_ZN39_INTERNAL_5813dc92_4_k_cu_0e1181ec_50894cuda3std3__419piecewise_constructE - _ZN39_INTERNAL_5813dc92_4_k_cu_0e1181ec_50894cuda3std3__45__cpo3endE)
_ZN39_INTERNAL_5813dc92_4_k_cu_0e1181ec_50894cuda3std3__45__cpo3endE:
	.zero		1
	.type		_ZN39_INTERNAL_5813dc92_4_k_cu_0e1181ec_50894cuda3std3__419piecewise_constructE,@object
	.size		_ZN39_INTERNAL_5813dc92_4_k_cu_0e1181ec_50894cuda3std3__419piecewise_constructE,(_ZN39_INTERNAL_5813dc92_4_k_cu_0e1181ec_50894cuda3std3__45__cpo4cendE - _ZN39_INTERNAL_5813dc92_4_k_cu_0e1181ec_50894cuda3std3__419piecewise_constructE)
_ZN39_INTERNAL_5813dc92_4_k_cu_0e1181ec_50894cuda3std3__419piecewise_constructE:
	.zero		1
	.type		_ZN39_INTERNAL_5813dc92_4_k_cu_0e1181ec_50894cuda3std3__45__cpo4cendE,@object
	.size		_ZN39_INTERNAL_5813dc92_4_k_cu_0e1181ec_50894cuda3std3__45__cpo4cendE,(_ZN39_INTERNAL_5813dc92_4_k_cu_0e1181ec_50894cuda3std6ranges3__45__cpo4swapE - _ZN39_INTERNAL_5813dc92_4_k_cu_0e1181ec_50894cuda3std3__45__cpo4cendE)
_ZN39_INTERNAL_5813dc92_4_k_cu_0e1181ec_50894cuda3std3__45__cpo4cendE:
	.zero		1
	.type		_ZN39_INTERNAL_5813dc92_4_k_cu_0e1181ec_50894cuda3std6ranges3__45__cpo4swapE,@object
	.size		_ZN39_INTERNAL_5813dc92_4_k_cu_0e1181ec_50894cuda3std6ranges3__45__cpo4swapE,(.L_8 - _ZN39_INTERNAL_5813dc92_4_k_cu_0e1181ec_50894cuda3std6ranges3__45__cpo4swapE)
_ZN39_INTERNAL_5813dc92_4_k_cu_0e1181ec_50894cuda3std6ranges3__45__cpo4swapE:
	.zero		1
.L_8:


//--------------------- .nv.constant0._ZN7cutlass13device_kernelINS_4gemm6kernel13GemmUniversalIN4cute5tupleIJiiiiEEENS1_10collective13CollectiveMmaINS1_34MainloopSm90TmaGmmaWarpSpecializedILi9ENS5_IJNS4_1CILi2EEENSA_ILi1EEESC_EEENS1_32KernelTmaWarpSpecializedPingpongEEENS5_IJNSA_ILi64EEENSA_ILi128EEESH_EEEaNS5_IJlSC_lEEEaSJ_NS4_8TiledMMAINS4_8MMA_AtomIJNS4_4SM904GMMA27MMA_64x128x32_S32S8S8_SS_TNEEEENS4_6LayoutINS5_IJSC_SC_SC_EEENS5_IJNSA_ILi0EEESS_SS_EEEEENS5_IJNS4_10UnderscoreESV_SV_EEEEENS4_13SM90_TMA_LOADENS4_14ComposedLayoutINS4_7SwizzleILi3ELi4ELi3EEENS4_18smem_ptr_flag_bitsILi8EEENSQ_INS5_IJNSA_ILi8EEESH_EEENS5_IJSH_SC_EEEEEEEvNS4_8identityENS4_23SM90_TMA_LOAD_MULTICASTES18_vS19_EENS_8epilogue10collective6detail29Sm90TmaWarpSpecializedAdapterINS1D_15DefaultEpilogueIaSJ_SJ_NS1C_6thread17LinearCombinationIaLi1EiiLNS1H_9ScaleType4KindE0ELNS_15FloatRoundStyleE2EaEENS1_15EpilogueDefaultEEEEEvvEEEEvNT_6ParamsE --------------------------
	.section	.nv.constant0._ZN7cutlass13device_kernelINS_4gemm6kernel13GemmUniversalIN4cute5tupleIJiiiiEEENS1_10collective13CollectiveMmaINS1_34MainloopSm90TmaGmmaWarpSpecializedILi9ENS5_IJNS4_1CILi2EEENSA_ILi1EEESC_EEENS1_32KernelTmaWarpSpecializedPingpongEEENS5_IJNSA_ILi64EEENSA_ILi128EEESH_EEEaNS5_IJlSC_lEEEaSJ_NS4_8TiledMMAINS4_8MMA_AtomIJNS4_4SM904GMMA27MMA_64x128x32_S32S8S8_SS_TNEEEENS4_6LayoutINS5_IJSC_SC_SC_EEENS5_IJNSA_ILi0EEESS_SS_EEEEENS5_IJNS4_10UnderscoreESV_SV_EEEEENS4_13SM90_TMA_LOADENS4_14ComposedLayoutINS4_7SwizzleILi3ELi4ELi3EEENS4_18smem_ptr_flag_bitsILi8EEENSQ_INS5_IJNSA_ILi8EEESH_EEENS5_IJSH_SC_EEEEEEEvNS4_8identityENS4_23SM90_TMA_LOAD_MULTICASTES18_vS19_EENS_8epilogue10collective6detail29Sm90TmaWarpSpecializedAdapterINS1D_15DefaultEpilogueIaSJ_SJ_NS1C_6thread17LinearCombinationIaLi1EiiLNS1H_9ScaleType4KindE0ELNS_15FloatRoundStyleE2EaEENS1_15EpilogueDefaultEEEEEvvEEEEvNT_6ParamsE,"a",@progbits
	.sectionflags	@""
	.align	4
.nv.constant0._ZN7cutlass13device_kernelINS_4gemm6kernel13GemmUniversalIN4cute5tupleIJiiiiEEENS1_10collective13CollectiveMmaINS1_34MainloopSm90TmaGmmaWarpSpecializedILi9ENS5_IJNS4_1CILi2EEENSA_ILi1EEESC_EEENS1_32KernelTmaWarpSpecializedPingpongEEENS5_IJNSA_ILi64EEENSA_ILi128EEESH_EEEaNS5_IJlSC_lEEEaSJ_NS4_8TiledMMAINS4_8MMA_AtomIJNS4_4SM904GMMA27MMA_64x128x32_S32S8S8_SS_TNEEEENS4_6LayoutINS5_IJSC_SC_SC_EEENS5_IJNSA_ILi0EEESS_SS_EEEEENS5_IJNS4_10UnderscoreESV_SV_EEEEENS4_13SM90_TMA_LOADENS4_14ComposedLayoutINS4_7SwizzleILi3ELi4ELi3EEENS4_18smem_ptr_flag_bitsILi8EEENSQ_INS5_IJNSA_ILi8EEESH_EEENS5_IJSH_SC_EEEEEEEvNS4_8identityENS4_23SM90_TMA_LOAD_MULTICASTES18_vS19_EENS_8epilogue10collective6detail29Sm90TmaWarpSpecializedAdapterINS1D_15DefaultEpilogueIaSJ_SJ_NS1C_6thread17LinearCombinationIaLi1EiiLNS1H_9ScaleType4KindE0ELNS_15FloatRoundStyleE2EaEENS1_15EpilogueDefaultEEEEEvvEEEEvNT_6ParamsE:
	.zero		1664


//--------------------- SYMBOLS --------------------------

	.type		.nv.reservedSmem.offset0,@object
	.size		.nv.reservedSmem.offset0,0x4
	.type		__assertfail,@function
